	.headerflags	@"EF_CUDA_TEXMODE_UNIFIED EF_CUDA_64BIT_ADDRESS EF_CUDA_SM86 EF_CUDA_VIRTUAL_SM(EF_CUDA_SM86)"
	.elftype	@"ET_EXEC"


//--------------------- .nv.info                  --------------------------
	.section	.nv.info,"",@"SHT_CUDA_INFO"
	.align	4


	//----- nvinfo : EIATTR_REGCOUNT
	.align		4
        /*0000*/ 	.byte	0x04, 0x2f
        /*0002*/ 	.short	(.L_2 - .L_1)
	.align		4
.L_1:
        /*0004*/ 	.word	index@(triton_red_fused__to_copy_add_amax_amin_clamp_mul_native_layer_norm_reciprocal_12)
        /*0008*/ 	.word	0x00000046


	//----- nvinfo : EIATTR_MIN_STACK_SIZE
	.align		4
.L_2:
        /*000c*/ 	.byte	0x04, 0x12
        /*000e*/ 	.short	(.L_4 - .L_3)
	.align		4
.L_3:
        /*0010*/ 	.word	index@(triton_red_fused__to_copy_add_amax_amin_clamp_mul_native_layer_norm_reciprocal_12)
        /*0014*/ 	.word	0x00000000


	//----- nvinfo : EIATTR_FRAME_SIZE
	.align		4
.L_4:
        /*0018*/ 	.byte	0x04, 0x11
        /*001a*/ 	.short	(.L_6 - .L_5)
	.align		4
.L_5:
        /*001c*/ 	.word	index@(triton_red_fused__to_copy_add_amax_amin_clamp_mul_native_layer_norm_reciprocal_12)
        /*0020*/ 	.word	0x00000000


	//----- nvinfo : EIATTR_MIN_STACK_SIZE
	.align		4
.L_6:
        /*0024*/ 	.byte	0x04, 0x12
        /*0026*/ 	.short	(.L_8 - .L_7)
	.align		4
.L_7:
        /*0028*/ 	.word	index@(triton_red_fused__to_copy_add_amax_amin_clamp_mul_native_layer_norm_reciprocal_12)
        /*002c*/ 	.word	0x00000000
.L_8:


//--------------------- .nv.info.triton_red_fused__to_copy_add_amax_amin_clamp_mul_native_layer_norm_reciprocal_12 --------------------------
	.section	.nv.info.triton_red_fused__to_copy_add_amax_amin_clamp_mul_native_layer_norm_reciprocal_12,"",@"SHT_CUDA_INFO"
	.sectionflags	@""
	.align	4


	//----- nvinfo : EIATTR_CUDA_API_VERSION
	.align		4
        /*0000*/ 	.byte	0x04, 0x37
        /*0002*/ 	.short	(.L_10 - .L_9)
.L_9:
        /*0004*/ 	.word	0x0000007c


	//----- nvinfo : EIATTR_SW2861232_WAR
	.align		4
.L_10:
        /*0008*/ 	.byte	0x01, 0x35
	.zero		2


	//----- nvinfo : EIATTR_PARAM_CBANK
	.align		4
        /*000c*/ 	.byte	0x04, 0x0a
        /*000e*/ 	.short	(.L_12 - .L_11)
	.align		4
.L_11:
        /*0010*/ 	.word	index@(.nv.constant0.triton_red_fused__to_copy_add_amax_amin_clamp_mul_native_layer_norm_reciprocal_12)
        /*0014*/ 	.short	0x0160
        /*0016*/ 	.short	0x0078


	//----- nvinfo : EIATTR_CBANK_PARAM_SIZE
	.align		4
.L_12:
        /*0018*/ 	.byte	0x03, 0x19
        /*001a*/ 	.short	0x0078


	//----- nvinfo : EIATTR_KPARAM_INFO
	.align		4
        /*001c*/ 	.byte	0x04, 0x17
        /*001e*/ 	.short	(.L_14 - .L_13)
.L_13:
        /*0020*/ 	.word	0x00000000
        /*0024*/ 	.short	0x000f
        /*0026*/ 	.short	0x0070
        /*0028*/ 	.byte	0x00, 0xf4, 0x21, 0x00


	//----- nvinfo : EIATTR_KPARAM_INFO
	.align		4
.L_14:
        /*002c*/ 	.byte	0x04, 0x17
        /*002e*/ 	.short	(.L_16 - .L_15)
.L_15:
        /*0030*/ 	.word	0x00000000
        /*0034*/ 	.short	0x000e
        /*0036*/ 	.short	0x006c
        /*0038*/ 	.byte	0x00, 0xf0, 0x11, 0x00


	//----- nvinfo : EIATTR_KPARAM_INFO
	.align		4
.L_16:
        /*003c*/ 	.byte	0x04, 0x17
        /*003e*/ 	.short	(.L_18 - .L_17)
.L_17:
        /*0040*/ 	.word	0x00000000
        /*0044*/ 	.short	0x000d
        /*0046*/ 	.short	0x0068
        /*0048*/ 	.byte	0x00, 0xf0, 0x11, 0x00


	//----- nvinfo : EIATTR_KPARAM_INFO
	.align		4
.L_18:
        /*004c*/ 	.byte	0x04, 0x17
        /*004e*/ 	.short	(.L_20 - .L_19)
.L_19:
        /*0050*/ 	.word	0x00000000
        /*0054*/ 	.short	0x000c
        /*0056*/ 	.short	0x0060
        /*0058*/ 	.byte	0x00, 0xf4, 0x21, 0x00


	//----- nvinfo : EIATTR_KPARAM_INFO
	.align		4
.L_20:
        /*005c*/ 	.byte	0x04, 0x17
        /*005e*/ 	.short	(.L_22 - .L_21)
.L_21:
        /*0060*/ 	.word	0x00000000
        /*0064*/ 	.short	0x000b
        /*0066*/ 	.short	0x0058
        /*0068*/ 	.byte	0x00, 0xf4, 0x21, 0x00


	//----- nvinfo : EIATTR_KPARAM_INFO
	.align		4
.L_22:
        /*006c*/ 	.byte	0x04, 0x17
        /*006e*/ 	.short	(.L_24 - .L_23)
.L_23:
        /*0070*/ 	.word	0x00000000
        /*0074*/ 	.short	0x000a
        /*0076*/ 	.short	0x0050
        /*0078*/ 	.byte	0x00, 0xf4, 0x21, 0x00


	//----- nvinfo : EIATTR_KPARAM_INFO
	.align		4
.L_24:
        /*007c*/ 	.byte	0x04, 0x17
        /*007e*/ 	.short	(.L_26 - .L_25)
.L_25:
        /*0080*/ 	.word	0x00000000
        /*0084*/ 	.short	0x0009
        /*0086*/ 	.short	0x0048
        /*0088*/ 	.byte	0x00, 0xf4, 0x21, 0x00


	//----- nvinfo : EIATTR_KPARAM_INFO
	.align		4
.L_26:
        /*008c*/ 	.byte	0x04, 0x17
        /*008e*/ 	.short	(.L_28 - .L_27)
.L_27:
        /*0090*/ 	.word	0x00000000
        /*0094*/ 	.short	0x0008
        /*0096*/ 	.short	0x0040
        /*0098*/ 	.byte	0x00, 0xf4, 0x21, 0x00


	//----- nvinfo : EIATTR_KPARAM_INFO
	.align		4
.L_28:
        /*009c*/ 	.byte	0x04, 0x17
        /*009e*/ 	.short	(.L_30 - .L_29)
.L_29:
        /*00a0*/ 	.word	0x00000000
        /*00a4*/ 	.short	0x0007
        /*00a6*/ 	.short	0x0038
        /*00a8*/ 	.byte	0x00, 0xf4, 0x21, 0x00


	//----- nvinfo : EIATTR_KPARAM_INFO
	.align		4
.L_30:
        /*00ac*/ 	.byte	0x04, 0x17
        /*00ae*/ 	.short	(.L_32 - .L_31)
.L_31:
        /*00b0*/ 	.word	0x00000000
        /*00b4*/ 	.short	0x0006
        /*00b6*/ 	.short	0x0030
        /*00b8*/ 	.byte	0x00, 0xf4, 0x21, 0x00


	//----- nvinfo : EIATTR_KPARAM_INFO
	.align		4
.L_32:
        /*00bc*/ 	.byte	0x04, 0x17
        /*00be*/ 	.short	(.L_34 - .L_33)
.L_33:
        /*00c0*/ 	.word	0x00000000
        /*00c4*/ 	.short	0x0005
        /*00c6*/ 	.short	0x0028
        /*00c8*/ 	.byte	0x00, 0xf4, 0x21, 0x00


	//----- nvinfo : EIATTR_KPARAM_INFO
	.align		4
.L_34:
        /*00cc*/ 	.byte	0x04, 0x17
        /*00ce*/ 	.short	(.L_36 - .L_35)
.L_35:
        /*00d0*/ 	.word	0x00000000
        /*00d4*/ 	.short	0x0004
        /*00d6*/ 	.short	0x0020
        /*00d8*/ 	.byte	0x00, 0xf4, 0x21, 0x00


	//----- nvinfo : EIATTR_KPARAM_INFO
	.align		4
.L_36:
        /*00dc*/ 	.byte	0x04, 0x17
        /*00de*/ 	.short	(.L_38 - .L_37)
.L_37:
        /*00e0*/ 	.word	0x00000000
        /*00e4*/ 	.short	0x0003
        /*00e6*/ 	.short	0x0018
        /*00e8*/ 	.byte	0x00, 0xf4, 0x21, 0x00


	//----- nvinfo : EIATTR_KPARAM_INFO
	.align		4
.L_38:
        /*00ec*/ 	.byte	0x04, 0x17
        /*00ee*/ 	.short	(.L_40 - .L_39)
.L_39:
        /*00f0*/ 	.word	0x00000000
        /*00f4*/ 	.short	0x0002
        /*00f6*/ 	.short	0x0010
        /*00f8*/ 	.byte	0x00, 0xf4, 0x21, 0x00


	//----- nvinfo : EIATTR_KPARAM_INFO
	.align		4
.L_40:
        /*00fc*/ 	.byte	0x04, 0x17
        /*00fe*/ 	.short	(.L_42 - .L_41)
.L_41:
        /*0100*/ 	.word	0x00000000
        /*0104*/ 	.short	0x0001
        /*0106*/ 	.short	0x0008
        /*0108*/ 	.byte	0x00, 0xf4, 0x21, 0x00


	//----- nvinfo : EIATTR_KPARAM_INFO
	.align		4
.L_42:
        /*010c*/ 	.byte	0x04, 0x17
        /*010e*/ 	.short	(.L_44 - .L_43)
.L_43:
        /*0110*/ 	.word	0x00000000
        /*0114*/ 	.short	0x0000
        /*0116*/ 	.short	0x0000
        /*0118*/ 	.byte	0x00, 0xf4, 0x21, 0x00


	//----- nvinfo : EIATTR_MAXREG_COUNT
	.align		4
.L_44:
        /*011c*/ 	.byte	0x03, 0x1b
        /*011e*/ 	.short	0x00ff


	//----- nvinfo : EIATTR_COOP_GROUP_MASK_REGIDS
	.align		4
        /*0120*/ 	.byte	0x04, 0x29
        /*0122*/ 	.short	(.L_46 - .L_45)


	//   ....[0]....
.L_45:
        /*0124*/ 	.word	0xffffffff


	//   ....[1]....
        /*0128*/ 	.word	0xffffffff


	//   ....[2]....
        /*012c*/ 	.word	0xffffffff


	//   ....[3]....
        /*0130*/ 	.word	0xffffffff


	//   ....[4]....
        /*0134*/ 	.word	0xffffffff


	//   ....[5]....
        /*0138*/ 	.word	0xffffffff


	//   ....[6]....
        /*013c*/ 	.word	0xffffffff


	//   ....[7]....
        /*0140*/ 	.word	0xffffffff


	//   ....[8]....
        /*0144*/ 	.word	0xffffffff


	//   ....[9]....
        /*0148*/ 	.word	0xffffffff


	//   ....[10]....
        /*014c*/ 	.word	0xffffffff


	//   ....[11]....
        /*0150*/ 	.word	0xffffffff


	//   ....[12]....
        /*0154*/ 	.word	0xffffffff


	//   ....[13]....
        /*0158*/ 	.word	0xffffffff


	//   ....[14]....
        /*015c*/ 	.word	0xffffffff


	//   ....[15]....
        /*0160*/ 	.word	0xffffffff


	//   ....[16]....
        /*0164*/ 	.word	0xffffffff


	//   ....[17]....
        /*0168*/ 	.word	0xffffffff


	//   ....[18]....
        /*016c*/ 	.word	0xffffffff


	//   ....[19]....
        /*0170*/ 	.word	0xffffffff


	//   ....[20]....
        /*0174*/ 	.word	0xffffffff


	//   ....[21]....
        /*0178*/ 	.word	0xffffffff


	//   ....[22]....
        /*017c*/ 	.word	0xffffffff


	//   ....[23]....
        /*0180*/ 	.word	0xffffffff


	//   ....[24]....
        /*0184*/ 	.word	0xffffffff


	//   ....[25]....
        /*0188*/ 	.word	0xffffffff


	//   ....[26]....
        /*018c*/ 	.word	0xffffffff


	//   ....[27]....
        /*0190*/ 	.word	0xffffffff


	//   ....[28]....
        /*0194*/ 	.word	0xffffffff


	//   ....[29]....
        /*0198*/ 	.word	0xffffffff


	//   ....[30]....
        /*019c*/ 	.word	0xffffffff


	//   ....[31]....
        /*01a0*/ 	.word	0xffffffff


	//   ....[32]....
        /*01a4*/ 	.word	0xffffffff


	//   ....[33]....
        /*01a8*/ 	.word	0xffffffff


	//   ....[34]....
        /*01ac*/ 	.word	0xffffffff


	//   ....[35]....
        /*01b0*/ 	.word	0xffffffff


	//   ....[36]....
        /*01b4*/ 	.word	0xffffffff


	//   ....[37]....
        /*01b8*/ 	.word	0xffffffff


	//   ....[38]....
        /*01bc*/ 	.word	0xffffffff


	//   ....[39]....
        /*01c0*/ 	.word	0xffffffff


	//----- nvinfo : EIATTR_COOP_GROUP_INSTR_OFFSETS
	.align		4
.L_46:
        /*01c4*/ 	.byte	0x04, 0x28
        /*01c6*/ 	.short	(.L_48 - .L_47)


	//   ....[0]....
.L_47:
        /*01c8*/ 	.word	0x00001cf0


	//   ....[1]....
        /*01cc*/ 	.word	0x00001f00


	//   ....[2]....
        /*01d0*/ 	.word	0x00002030


	//   ....[3]....
        /*01d4*/ 	.word	0x000020b0


	//   ....[4]....
        /*01d8*/ 	.word	0x00002100


	//   ....[5]....
        /*01dc*/ 	.word	0x00002250


	//   ....[6]....
        /*01e0*/ 	.word	0x000022c0


	//   ....[7]....
        /*01e4*/ 	.word	0x00002360


	//   ....[8]....
        /*01e8*/ 	.word	0x00002410


	//   ....[9]....
        /*01ec*/ 	.word	0x00002440


	//   ....[10]....
        /*01f0*/ 	.word	0x000024b0


	//   ....[11]....
        /*01f4*/ 	.word	0x00002570


	//   ....[12]....
        /*01f8*/ 	.word	0x000025a0


	//   ....[13]....
        /*01fc*/ 	.word	0x00002680


	//   ....[14]....
        /*0200*/ 	.word	0x000026d0


	//   ....[15]....
        /*0204*/ 	.word	0x000027e0


	//   ....[16]....
        /*0208*/ 	.word	0x000027f0


	//   ....[17]....
        /*020c*/ 	.word	0x00002830


	//   ....[18]....
        /*0210*/ 	.word	0x00002880


	//   ....[19]....
        /*0214*/ 	.word	0x00002960


	//   ....[20]....
        /*0218*/ 	.word	0x000029e0


	//   ....[21]....
        /*021c*/ 	.word	0x00002a00


	//   ....[22]....
        /*0220*/ 	.word	0x00002af0


	//   ....[23]....
        /*0224*/ 	.word	0x00002b50


	//   ....[24]....
        /*0228*/ 	.word	0x00003b30


	//   ....[25]....
        /*022c*/ 	.word	0x00003b80


	//   ....[26]....
        /*0230*/ 	.word	0x00003c00


	//   ....[27]....
        /*0234*/ 	.word	0x00003cd0


	//   ....[28]....
        /*0238*/ 	.word	0x00003d70


	//   ....[29]....
        /*023c*/ 	.word	0x00003db0


	//   ....[30]....
        /*0240*/ 	.word	0x00003e10


	//   ....[31]....
        /*0244*/ 	.word	0x00003e70


	//   ....[32]....
        /*0248*/ 	.word	0x00003e90


	//   ....[33]....
        /*024c*/ 	.word	0x00003f10


	//   ....[34]....
        /*0250*/ 	.word	0x00003f30


	//   ....[35]....
        /*0254*/ 	.word	0x00003f80


	//   ....[36]....
        /*0258*/ 	.word	0x00003fb0


	//   ....[37]....
        /*025c*/ 	.word	0x00004080


	//   ....[38]....
        /*0260*/ 	.word	0x000040e0


	//   ....[39]....
        /*0264*/ 	.word	0x00004120


	//----- nvinfo : EIATTR_EXIT_INSTR_OFFSETS
	.align		4
.L_48:
        /*0268*/ 	.byte	0x04, 0x1c
        /*026a*/ 	.short	(.L_50 - .L_49)


	//   ....[0]....
.L_49:
        /*026c*/ 	.word	0x000050e0


	//   ....[1]....
        /*0270*/ 	.word	0x00005100


	//----- nvinfo : EIATTR_REQNTID
	.align		4
.L_50:
        /*0274*/ 	.byte	0x04, 0x10
        /*0276*/ 	.short	(.L_52 - .L_51)
.L_51:
        /*0278*/ 	.word	0x00000100
        /*027c*/ 	.word	0x00000001
        /*0280*/ 	.word	0x00000001
.L_52:


//--------------------- .nv.callgraph             --------------------------
	.section	.nv.callgraph,"",@"SHT_CUDA_CALLGRAPH"
	.align	4
	.sectionentsize	8
	.align		4
        /*0000*/ 	.word	0x00000000
	.align		4
        /*0004*/ 	.word	0xffffffff
	.align		4
        /*0008*/ 	.word	0x00000000
	.align		4
        /*000c*/ 	.word	0xfffffffe
	.align		4
        /*0010*/ 	.word	0x00000000
	.align		4
        /*0014*/ 	.word	0xfffffffd
	.align		4
        /*0018*/ 	.word	0x00000000
	.align		4
        /*001c*/ 	.word	0xfffffffc


//--------------------- .nv.rel.action            --------------------------
	.section	.nv.rel.action,"",@"SHT_CUDA_RELOCINFO"
	.align	8
	.sectionentsize	8
        /*0000*/ 	.byte	0x73, 0x00, 0x00, 0x00, 0x00, 0x00, 0x00, 0x00, 0x00, 0x00, 0x00, 0x11, 0x25, 0x00, 0x05, 0x36


//--------------------- .nv.constant4             --------------------------
	.section	.nv.constant4,"a",@progbits
	.align	8
	.align		8
.nv.constant4:
        /*0000*/ 	.dword	_$_str


//--------------------- .nv.constant0.triton_red_fused__to_copy_add_amax_amin_clamp_mul_native_layer_norm_reciprocal_12 --------------------------
	.section	.nv.constant0.triton_red_fused__to_copy_add_amax_amin_clamp_mul_native_layer_norm_reciprocal_12,"a",@progbits
	.sectionflags	@""
	.align	4
.nv.constant0.triton_red_fused__to_copy_add_amax_amin_clamp_mul_native_layer_norm_reciprocal_12:
	.zero		472


//--------------------- .text.triton_red_fused__to_copy_add_amax_amin_clamp_mul_native_layer_norm_reciprocal_12 --------------------------
	.section	.text.triton_red_fused__to_copy_add_amax_amin_clamp_mul_native_layer_norm_reciprocal_12,"ax",@progbits
	.sectionflags	@"SHF_BARRIERS=1"
	.sectioninfo	@"SHI_REGISTERS=70"
	.align	128
        .global         triton_red_fused__to_copy_add_amax_amin_clamp_mul_native_layer_norm_reciprocal_12
        .type           triton_red_fused__to_copy_add_amax_amin_clamp_mul_native_layer_norm_reciprocal_12,@function
        .size           triton_red_fused__to_copy_add_amax_amin_clamp_mul_native_layer_norm_reciprocal_12,(.L_x_5 - triton_red_fused__to_copy_add_amax_amin_clamp_mul_native_layer_norm_reciprocal_12)
        .other          triton_red_fused__to_copy_add_amax_amin_clamp_mul_native_layer_norm_reciprocal_12,@"STO_CUDA_ENTRY STV_DEFAULT"
triton_red_fused__to_copy_add_amax_amin_clamp_mul_native_layer_norm_reciprocal_12:
.text.triton_red_fused__to_copy_add_amax_amin_clamp_mul_native_layer_norm_reciprocal_12:
[----:B------:R-:W-:Y:S02]  /*0000*/  IMAD.MOV.U32 R1, RZ, RZ, c[0x0][0x28] ;  /* 0x00000a00ff017624 */ /* 0x000fe400078e00ff */
[----:B------:R-:W0:Y:S01]  /*0010*/  S2UR UR12, SR_CTAID.X ;  /* 0x00000000000c79c3 */ /* 0x000e220000002500 */
[----:B------:R-:W-:Y:S01]  /*0020*/  UMOV UR6, 0x2 ;  /* 0x0000000200067882 */ /* 0x000fe20000000000 */
[----:B------:R-:W-:Y:S01]  /*0030*/  PRMT R0, RZ, 0x7610, R0 ;  /* 0x00007610ff007816 */ /* 0x000fe20000000000 */
[----:B------:R-:W-:Y:S02]  /*0040*/  ULDC.64 UR4, c[0x0][0x180] ;  /* 0x0000600000047ab9 */ /* 0x000fe40000000a00 */
[----:B------:R-:W-:Y:S02]  /*0050*/  ULDC.64 UR10, c[0x0][0x118] ;  /* 0x00004600000a7ab9 */ /* 0x000fe40000000a00 */
[----:B0-----:R-:W-:Y:S02]  /*0060*/  UISETP.GE.AND UP1, UPT, UR12, 0x200, UPT ;  /* 0x000002000c00788c */ /* 0x001fe4000bf26270 */
[----:B------:R-:W-:-:S04]  /*0070*/  UIMAD.WIDE UR4, UR12, UR6, UR4 ;  /* 0x000000060c0472a5 */ /* 0x000fc8000f8e0204 */
[----:B------:R-:W-:Y:S02]  /*0080*/  PLOP3.LUT P0, PT, PT, PT, UP1, 0x80, 0x0 ;  /* 0x000000000000781c */ /* 0x000fe40003f0f018 */
[----:B------:R-:W-:Y:S02]  /*0090*/  IMAD.U32 R2, RZ, RZ, UR4 ;  /* 0x00000004ff027e24 */ /* 0x000fe4000f8e00ff */
[----:B------:R-:W-:Y:S01]  /*00a0*/  IMAD.U32 R3, RZ, RZ, UR5 ;  /* 0x00000005ff037e24 */ /* 0x000fe2000f8e00ff */
[----:B------:R-:W-:Y:S02]  /*00b0*/  ULDC.64 UR4, c[0x0][0x188] ;  /* 0x0000620000047ab9 */ /* 0x000fe40000000a00 */
[----:B------:R-:W-:-:S06]  /*00c0*/  UIMAD.WIDE UR4, UR12, UR6, UR4 ;  /* 0x000000060c0472a5 */ /* 0x000fcc000f8e0204 */
[----:B------:R-:W2:Y:S01]  /*00d0*/  @!P0 LDG.E.EL.U16 R0, [R2.64] ;  /* 0x0000000a02008981 */ /* 0x000ea2000c2e1500 */
[----:B------:R-:W-:Y:S01]  /*00e0*/  PLOP3.LUT P0, PT, PT, PT, UP1, 0x80, 0x0 ;  /* 0x000000000000781c */ /* 0x000fe20003f0f018 */
[----:B------:R-:W-:Y:S01]  /*00f0*/  IMAD.U32 R4, RZ, RZ, UR4 ;  /* 0x00000004ff047e24 */ /* 0x000fe2000f8e00ff */
[----:B------:R-:W-:Y:S01]  /*0100*/  PRMT R6, RZ, 0x7610, R6 ;  /* 0x00007610ff067816 */ /* 0x000fe20000000006 */
[----:B------:R-:W-:Y:S01]  /*0110*/  IMAD.U32 R5, RZ, RZ, UR5 ;  /* 0x00000005ff057e24 */ /* 0x000fe2000f8e00ff */
[----:B------:R-:W-:-:S09]  /*0120*/  ULDC.64 UR4, c[0x0][0x168] ;  /* 0x00005a0000047ab9 */ /* 0x000fd20000000a00 */
[----:B------:R0:W3:Y:S01]  /*0130*/  @!P0 LDG.E.EL.U16 R6, [R4.64] ;  /* 0x0000000a04068981 */ /* 0x0000e2000c2e1500 */
[----:B------:R-:W-:Y:S01]  /*0140*/  UIADD3 UR4, UP0, UR4, 0x6000, URZ ;  /* 0x0000600004047890 */ /* 0x000fe2000ff1e03f */
[----:B------:R-:W-:Y:S01]  /*0150*/  IMAD.MOV.U32 R43, RZ, RZ, RZ ;  /* 0x000000ffff2b7224 */ /* 0x000fe200078e00ff */
[----:B------:R-:W-:Y:S01]  /*0160*/  CS2R R8, SRZ ;  /* 0x0000000000087805 */ /* 0x000fe2000001ff00 */
[----:B------:R-:W-:Y:S01]  /*0170*/  CS2R R10, SRZ ;  /* 0x00000000000a7805 */ /* 0x000fe2000001ff00 */
[----:B------:R-:W-:Y:S01]  /*0180*/  CS2R R44, SRZ ;  /* 0x00000000002c7805 */ /* 0x000fe2000001ff00 */
[----:B------:R-:W-:Y:S01]  /*0190*/  IMAD.MOV.U32 R47, RZ, RZ, RZ ;  /* 0x000000ffff2f7224 */ /* 0x000fe200078e00ff */
[----:B------:R-:W-:Y:S01]  /*01a0*/  CS2R R48, SRZ ;  /* 0x0000000000307805 */ /* 0x000fe2000001ff00 */
[----:B------:R-:W-:Y:S01]  /*01b0*/  CS2R R50, SRZ ;  /* 0x0000000000327805 */ /* 0x000fe2000001ff00 */
[----:B------:R-:W-:Y:S01]  /*01c0*/  CS2R R52, SRZ ;  /* 0x0000000000347805 */ /* 0x000fe2000001ff00 */
[----:B0-----:R-:W-:Y:S01]  /*01d0*/  CS2R R4, SRZ ;  /* 0x0000000000047805 */ /* 0x001fe2000001ff00 */
[----:B------:R-:W-:Y:S01]  /*01e0*/  CS2R R56, SRZ ;  /* 0x0000000000387805 */ /* 0x000fe2000001ff00 */
[----:B------:R-:W-:Y:S01]  /*01f0*/  CS2R R60, SRZ ;  /* 0x00000000003c7805 */ /* 0x000fe2000001ff00 */
[----:B------:R-:W-:Y:S01]  /*0200*/  CS2R R62, SRZ ;  /* 0x00000000003e7805 */ /* 0x000fe2000001ff00 */
[----:B------:R-:W-:Y:S01]  /*0210*/  UIADD3.X UR5, URZ, UR5, URZ, UP0, !UPT ;  /* 0x000000053f057290 */ /* 0x000fe200087fe43f */
[----:B--2---:R-:W-:-:S05]  /*0220*/  IMAD.U32 R7, R0, 0x10000, RZ ;  /* 0x0001000000077824 */ /* 0x004fca00078e00ff */
[----:B------:R-:W-:-:S04]  /*0230*/  FSETP.GE.AND P0, PT, R7, RZ, PT ;  /* 0x000000ff0700720b */ /* 0x000fc80003f06000 */
[----:B------:R-:W-:Y:S01]  /*0240*/  SEL R0, R0, RZ, !P0 ;  /* 0x000000ff00007207 */ /* 0x000fe20004000000 */
[----:B---3--:R-:W-:-:S04]  /*0250*/  IMAD.U32 R2, R6, 0x10000, RZ ;  /* 0x0001000006027824 */ /* 0x008fc800078e00ff */
[----:B------:R-:W-:Y:S01]  /*0260*/  IMAD.U32 R0, R0, 0x10000, RZ ;  /* 0x0001000000007824 */ /* 0x000fe200078e00ff */
[----:B------:R-:W-:-:S03]  /*0270*/  FSETP.GTU.AND P0, PT, R2, RZ, PT ;  /* 0x000000ff0200720b */ /* 0x000fc60003f0c000 */
[----:B------:R-:W-:Y:S02]  /*0280*/  FADD R46, RZ, -R0 ;  /* 0x80000000ff2e7221 */ /* 0x000fe40000000000 */
[----:B------:R-:W0:Y:S01]  /*0290*/  S2R R0, SR_TID.X ;  /* 0x0000000000007919 */ /* 0x000e220000002100 */
[----:B------:R-:W-:Y:S02]  /*02a0*/  SEL R6, R6, RZ, P0 ;  /* 0x000000ff06067207 */ /* 0x000fe40000000000 */
[----:B------:R-:W-:Y:S02]  /*02b0*/  FSETP.NAN.AND P2, PT, R46, R46, PT ;  /* 0x0000002e2e00720b */ /* 0x000fe40003f48000 */
[----:B------:R-:W-:Y:S01]  /*02c0*/  PLOP3.LUT P0, PT, PT, PT, PT, 0x80, 0x0 ;  /* 0x000000000000781c */ /* 0x000fe20003f0f070 */
[----:B------:R-:W-:Y:S02]  /*02d0*/  IMAD.U32 R3, R6, 0x10000, RZ ;  /* 0x0001000006037824 */ /* 0x000fe400078e00ff */
[----:B------:R-:W-:-:S03]  /*02e0*/  CS2R R6, SRZ ;  /* 0x0000000000067805 */ /* 0x000fc6000001ff00 */
[----:B------:R-:W-:-:S05]  /*02f0*/  FSETP.GT.AND P1, PT, R46, R3, PT ;  /* 0x000000032e00720b */ /* 0x000fca0003f24000 */
[----:B------:R-:W-:Y:S02]  /*0300*/  @!P2 FSEL R46, R46, R3, P1 ;  /* 0x000000032e2ea208 */ /* 0x000fe40000800000 */
[----:B------:R-:W-:-:S03]  /*0310*/  CS2R R2, SRZ ;  /* 0x0000000000027805 */ /* 0x000fc6000001ff00 */
[----:B------:R-:W-:Y:S01]  /*0320*/  FMUL R46, R46, 0.0078740157186985015869 ;  /* 0x3c0102042e2e7820 */ /* 0x000fe20000400000 */
[----:B0-----:R-:W-:-:S04]  /*0330*/  IMAD.SHL.U32 R64, R0, 0x8, RZ ;  /* 0x0000000800407824 */ /* 0x001fc800078e00ff */
[C---:B------:R-:W-:Y:S02]  /*0340*/  FSETP.GT.AND P1, PT, R46.reuse, 9.9999997473787516356e-06, PT ;  /* 0x3727c5ac2e00780b */ /* 0x040fe40003f24000 */
[----:B------:R-:W-:Y:S02]  /*0350*/  FSETP.NAN.AND P2, PT, R46, R46, PT ;  /* 0x0000002e2e00720b */ /* 0x000fe40003f48000 */
[----:B------:R-:W-:-:S09]  /*0360*/  LOP3.LUT R64, R64, 0x7f8, RZ, 0xc0, !PT ;  /* 0x000007f840407812 */ /* 0x000fd200078ec0ff */
[----:B------:R-:W-:Y:S02]  /*0370*/  @!P1 FSEL R46, R46, 9.9999997473787516356e-06, P2 ;  /* 0x3727c5ac2e2e9808 */ /* 0x000fe40001000000 */
.L_x_2:
[----:B------:R-:W-:Y:S01]  /*0380*/  LOP3.LUT R31, R43, R64, RZ, 0xfc, !PT ;  /* 0x000000402b1f7212 */ /* 0x000fe200078efcff */
[----:B------:R-:W-:Y:S01]  /*0390*/  IMAD.U32 R14, RZ, RZ, UR12 ;  /* 0x0000000cff0e7e24 */ /* 0x000fe2000f8e00ff */
[----:B------:R-:W-:Y:S01]  /*03a0*/  PLOP3.LUT P2, PT, PT, PT, UP1, 0x40, 0x0 ;  /* 0x000000000000781c */ /* 0x000fe20003f4e818 */
[----:B------:R-:W-:Y:S01]  /*03b0*/  IMAD.MOV.U32 R58, RZ, RZ, 0x4 ;  /* 0x00000004ff3a7424 */ /* 0x000fe200078e00ff */
[C---:B------:R-:W-:Y:S01]  /*03c0*/  ISETP.LT.U32.AND P1, PT, R31.reuse, 0xc00, PT ;  /* 0x00000c001f00780c */ /* 0x040fe20003f21070 */
[----:B------:R-:W-:Y:S01]  /*03d0*/  IMAD R65, R14, 0xc00, R31 ;  /* 0x00000c000e417824 */ /* 0x000fe200078e021f */
[----:B------:R-:W-:Y:S01]  /*03e0*/  CS2R R12, SRZ ;  /* 0x00000000000c7805 */ /* 0x000fe2000001ff00 */
[C---:B------:R-:W-:Y:S01]  /*03f0*/  IMAD.SHL.U32 R36, R31.reuse, 0x2, RZ ;  /* 0x000000021f247824 */ /* 0x040fe200078e00ff */
[----:B------:R-:W-:Y:S01]  /*0400*/  ISETP.LT.U32.AND.EX P1, PT, R2, RZ, P2, P1 ;  /* 0x000000ff0200720c */ /* 0x000fe20001721110 */
[----:B------:R-:W-:Y:S01]  /*0410*/  CS2R R14, SRZ ;  /* 0x00000000000e7805 */ /* 0x000fe2000001ff00 */
[----:B------:R-:W-:Y:S01]  /*0420*/  ISETP.GE.U32.AND P2, PT, R31, 0xc00, PT ;  /* 0x00000c001f00780c */ /* 0x000fe20003f46070 */
[----:B------:R-:W-:Y:S01]  /*0430*/  IMAD.WIDE R26, R65, R58, c[0x0][0x178] ;  /* 0x00005e00411a7625 */ /* 0x000fe200078e023a */
[----:B------:R-:W-:-:S02]  /*0440*/  CS2R R16, SRZ ;  /* 0x0000000000107805 */ /* 0x000fc4000001ff00 */
[----:B------:R-:W-:Y:S02]  /*0450*/  ISETP.GE.U32.AND.EX P2, PT, R2, RZ, PT, P2 ;  /* 0x000000ff0200720c */ /* 0x000fe40003f46120 */
[C---:B------:R-:W-:Y:S02]  /*0460*/  IADD3 R32, P3, R36.reuse, c[0x0][0x170], RZ ;  /* 0x00005c0024207a10 */ /* 0x040fe40007f7e0ff */
[C---:B------:R-:W-:Y:S02]  /*0470*/  IADD3 R34, P4, R36.reuse, c[0x0][0x190], RZ ;  /* 0x0000640024227a10 */ /* 0x040fe40007f9e0ff */
[----:B------:R-:W-:Y:S01]  /*0480*/  SHF.L.U64.HI R28, R31, 0x1, R2 ;  /* 0x000000011f1c7819 */ /* 0x000fe20000010202 */
[----:B------:R0:W2:Y:S01]  /*0490*/  @P1 LDG.E.EF.128 R12, [R26.64] ;  /* 0x0000000a1a0c1981 */ /* 0x0000a2000c0e1d00 */
[----:B------:R-:W-:Y:S01]  /*04a0*/  IADD3 R36, P5, R36, c[0x0][0x198], RZ ;  /* 0x0000660024247a10 */ /* 0x000fe20007fbe0ff */
[----:B------:R-:W-:Y:S01]  /*04b0*/  CS2R R20, SRZ ;  /* 0x0000000000147805 */ /* 0x000fe2000001ff00 */
[----:B------:R-:W-:Y:S01]  /*04c0*/  CS2R R22, SRZ ;  /* 0x0000000000167805 */ /* 0x000fe2000001ff00 */
[----:B------:R-:W-:Y:S01]  /*04d0*/  CS2R R24, SRZ ;  /* 0x0000000000187805 */ /* 0x000fe2000001ff00 */
[C---:B------:R-:W-:Y:S01]  /*04e0*/  IADD3.X R35, R28.reuse, c[0x0][0x194], RZ, P4, !PT ;  /* 0x000065001c237a10 */ /* 0x040fe200027fe4ff */
[----:B------:R-:W-:Y:S01]  /*04f0*/  CS2R R18, SRZ ;  /* 0x0000000000127805 */ /* 0x000fe2000001ff00 */
[----:B------:R-:W-:-:S02]  /*0500*/  IADD3.X R37, R28, c[0x0][0x19c], RZ, P5, !PT ;  /* 0x000067001c257a10 */ /* 0x000fc40002ffe4ff */
[----:B------:R-:W-:Y:S01]  /*0510*/  IADD3.X R33, R28, c[0x0][0x174], RZ, P3, !PT ;  /* 0x00005d001c217a10 */ /* 0x000fe20001ffe4ff */
[----:B0-----:R-:W-:Y:S01]  /*0520*/  CS2R R26, SRZ ;  /* 0x00000000001a7805 */ /* 0x001fe2000001ff00 */
[C---:B------:R-:W-:Y:S01]  /*0530*/  LEA R38, P3, R31.reuse, c[0x0][0x168], 0x2 ;  /* 0x00005a001f267a11 */ /* 0x040fe200078610ff */
[----:B------:R0:W3:Y:S01]  /*0540*/  @!P2 LDG.E.EL.128 R20, [R34.64] ;  /* 0x0000000a2214a981 */ /* 0x0000e2000c2e1d00 */
[----:B------:R-:W-:Y:S02]  /*0550*/  CS2R R28, SRZ ;  /* 0x00000000001c7805 */ /* 0x000fe4000001ff00 */
[--C-:B------:R-:W-:Y:S01]  /*0560*/  LEA.HI.X R39, R31, c[0x0][0x16c], R2.reuse, 0x2, P3 ;  /* 0x00005b001f277a11 */ /* 0x100fe200018f1402 */
[----:B------:R1:W4:Y:S01]  /*0570*/  @!P2 LDG.E.EL.128 R24, [R36.64] ;  /* 0x0000000a2418a981 */ /* 0x000322000c2e1d00 */
[----:B------:R-:W-:Y:S01]  /*0580*/  IADD3 R41, P3, R64, R43, RZ ;  /* 0x0000002b40297210 */ /* 0x000fe20007f7e0ff */
[----:B------:R-:W-:Y:S02]  /*0590*/  CS2R R30, SRZ ;  /* 0x00000000001e7805 */ /* 0x000fe4000001ff00 */
[----:B------:R5:W4:Y:S04]  /*05a0*/  @!P2 LDG.E.EL.128 R16, [R32.64+0x3000] ;  /* 0x0030000a2010a981 */ /* 0x000b28000c2e1d00 */
[----:B------:R1:W4:Y:S01]  /*05b0*/  @!P2 LDG.E.EL.128 R28, [R38.64+0x6000] ;  /* 0x0060000a261ca981 */ /* 0x000322000c2e1d00 */
[----:B-----5:R-:W-:Y:S01]  /*05c0*/  IMAD.X R32, RZ, RZ, R2, P3 ;  /* 0x000000ffff207224 */ /* 0x020fe200018e0602 */
[----:B------:R-:W-:Y:S01]  /*05d0*/  LEA R40, P3, R41, UR4, 0x2 ;  /* 0x0000000429287c11 */ /* 0x000fe2000f8610ff */
[----:B0-----:R-:W-:-:S03]  /*05e0*/  CS2R R34, SRZ ;  /* 0x0000000000227805 */ /* 0x001fc6000001ff00 */
[----:B------:R-:W-:Y:S02]  /*05f0*/  LEA.HI.X R41, R41, UR5, R32, 0x2, P3 ;  /* 0x0000000529297c11 */ /* 0x000fe400098f1420 */
[----:B------:R-:W-:Y:S01]  /*0600*/  CS2R R32, SRZ ;  /* 0x0000000000207805 */ /* 0x000fe2000001ff00 */
[----:B-1----:R-:W-:Y:S01]  /*0610*/  LOP3.LUT R36, R43, 0x4, R64, 0xfe, !PT ;  /* 0x000000042b247812 */ /* 0x002fe200078efe40 */
[----:B------:R-:W-:-:S04]  /*0620*/  IMAD.U32 R59, RZ, RZ, UR12 ;  /* 0x0000000cff3b7e24 */ /* 0x000fc8000f8e00ff */
[----:B------:R0:W5:Y:S01]  /*0630*/  @!P2 LDG.E.EL.128 R32, [R40.64+0x10] ;  /* 0x0000100a2820a981 */ /* 0x000162000c2e1d00 */
[----:B------:R-:W-:Y:S01]  /*0640*/  IMAD R59, R59, 0xc00, R36 ;  /* 0x00000c003b3b7824 */ /* 0x000fe200078e0224 */
[----:B------:R-:W-:Y:S01]  /*0650*/  CS2R R38, SRZ ;  /* 0x0000000000267805 */ /* 0x000fe2000001ff00 */
[----:B------:R-:W-:Y:S02]  /*0660*/  CS2R R36, SRZ ;  /* 0x0000000000247805 */ /* 0x000fe4000001ff00 */
[----:B------:R-:W-:Y:S01]  /*0670*/  IMAD.WIDE R58, R59, R58, c[0x0][0x178] ;  /* 0x00005e003b3a7625 */ /* 0x000fe200078e023a */
[----:B------:R-:W-:-:S03]  /*0680*/  CS2R R42, SRZ ;  /* 0x00000000002a7805 */ /* 0x000fc6000001ff00 */
[----:B------:R-:W-:Y:S01]  /*0690*/  IMAD.MOV.U32 R54, RZ, RZ, 0x2 ;  /* 0x00000002ff367424 */ /* 0x000fe200078e00ff */
[----:B------:R4:W5:Y:S01]  /*06a0*/  @P1 LDG.E.EF.128 R36, [R58.64] ;  /* 0x0000000a3a241981 */ /* 0x000962000c0e1d00 */
[----:B0-----:R-:W-:Y:S02]  /*06b0*/  CS2R R40, SRZ ;  /* 0x0000000000287805 */ /* 0x001fe4000001ff00 */
[----:B------:R-:W-:-:S05]  /*06c0*/  IMAD.WIDE R54, R65, R54, c[0x0][0x160] ;  /* 0x0000580041367625 */ /* 0x000fca00078e0236 */
[----:B------:R0:W5:Y:S02]  /*06d0*/  @P1 LDG.E.EF.128 R40, [R54.64] ;  /* 0x0000000a36281981 */ /* 0x000164000c0e1d00 */
[----:B0-----:R-:W-:Y:S01]  /*06e0*/  IMAD.MOV.U32 R54, RZ, RZ, RZ ;  /* 0x000000ffff367224 */ /* 0x001fe200078e00ff */
[----:B--2---:R-:W-:-:S05]  /*06f0*/  I2FP.F32.S32 R67, R12 ;  /* 0x0000000c00437245 */ /* 0x004fca0000201400 */
[----:B------:R-:W-:Y:S01]  /*0700*/  FMUL R67, R46, R67 ;  /* 0x000000432e437220 */ /* 0x000fe20000400000 */
[----:B---3--:R-:W-:Y:S02]  /*0710*/  IMAD.U32 R12, R20, 0x10000, RZ ;  /* 0x00010000140c7824 */ /* 0x008fe400078e00ff */
[----:B----4-:R-:W-:-:S04]  /*0720*/  IMAD.U32 R59, R24, 0x10000, RZ ;  /* 0x00010000183b7824 */ /* 0x010fc800078e00ff */
[----:B------:R-:W-:Y:S01]  /*0730*/  FFMA R12, R12, R67, R59 ;  /* 0x000000430c0c7223 */ /* 0x000fe2000000003b */
[----:B------:R-:W-:-:S04]  /*0740*/  IMAD.U32 R59, R17, 0x10000, RZ ;  /* 0x00010000113b7824 */ /* 0x000fc800078e00ff */
[----:B------:R-:W-:Y:S01]  /*0750*/  FADD R30, R59, R30 ;  /* 0x0000001e3b1e7221 */ /* 0x000fe20000000000 */
[----:B------:R-:W-:Y:S01]  /*0760*/  IMAD.U32 R59, R16, 0x10000, RZ ;  /* 0x00010000103b7824 */ /* 0x000fe200078e00ff */
[----:B------:R-:W-:-:S03]  /*0770*/  PRMT R16, R17, 0x7632, R16 ;  /* 0x0000763211107816 */ /* 0x000fc60000000010 */
[----:B------:R-:W-:Y:S01]  /*0780*/  FADD R17, R59, R28 ;  /* 0x0000001c3b117221 */ /* 0x000fe20000000000 */
[----:B------:R-:W-:Y:S01]  /*0790*/  IMAD.U32 R59, R18, 0x10000, RZ ;  /* 0x00010000123b7824 */ /* 0x000fe200078e00ff */
[----:B------:R-:W-:Y:S01]  /*07a0*/  PRMT R20, R16, 0x7632, R20 ;  /* 0x0000763210147816 */ /* 0x000fe20000000014 */
[C---:B------:R-:W-:Y:S01]  /*07b0*/  IMAD.U32 R55, R19.reuse, 0x10000, RZ ;  /* 0x0001000013377824 */ /* 0x040fe200078e00ff */
[----:B------:R-:W-:Y:S01]  /*07c0*/  PRMT R18, R18, 0x7632, R18 ;  /* 0x0000763212127816 */ /* 0x000fe20000000012 */
[----:B------:R-:W-:Y:S01]  /*07d0*/  IMAD.U32 R16, R16, 0x10000, RZ ;  /* 0x0001000010107824 */ /* 0x000fe200078e00ff */
[----:B------:R-:W-:Y:S01]  /*07e0*/  PRMT R19, R19, 0x7632, R19 ;  /* 0x0000763213137816 */ /* 0x000fe20000000013 */
[----:B------:R-:W-:Y:S01]  /*07f0*/  IMAD.U32 R28, R20, 0x10000, RZ ;  /* 0x00010000141c7824 */ /* 0x000fe200078e00ff */
[----:B-----5:R-:W-:Y:S01]  /*0800*/  FADD R32, R59, R32 ;  /* 0x000000203b207221 */ /* 0x020fe20000000000 */
[----:B------:R-:W-:Y:S01]  /*0810*/  I2FP.F32.S32 R59, R14 ;  /* 0x0000000e003b7245 */ /* 0x000fe20000201400 */
[----:B------:R-:W-:Y:S01]  /*0820*/  FADD R34, R55, R34 ;  /* 0x0000002237227221 */ /* 0x000fe20000000000 */
[----:B------:R-:W-:Y:S01]  /*0830*/  FADD R31, R16, R31 ;  /* 0x0000001f101f7221 */ /* 0x000fe20000000000 */
[----:B------:R-:W-:Y:S01]  /*0840*/  I2FP.F32.S32 R55, R13 ;  /* 0x0000000d00377245 */ /* 0x000fe20000201400 */
[----:B------:R-:W-:Y:S01]  /*0850*/  IMAD.U32 R14, R18, 0x10000, RZ ;  /* 0x00010000120e7824 */ /* 0x000fe200078e00ff */
[----:B------:R-:W-:Y:S01]  /*0860*/  FMUL R59, R46, R59 ;  /* 0x0000003b2e3b7220 */ /* 0x000fe20000400000 */
[----:B------:R-:W-:Y:S01]  /*0870*/  IMAD.U32 R13, R21, 0x10000, RZ ;  /* 0x00010000150d7824 */ /* 0x000fe200078e00ff */
[----:B------:R-:W-:Y:S01]  /*0880*/  PRMT R20, R20, 0x7632, R20 ;  /* 0x0000763214147816 */ /* 0x000fe20000000014 */
[----:B------:R-:W-:Y:S01]  /*0890*/  IMAD.U32 R18, R19, 0x10000, RZ ;  /* 0x0001000013127824 */ /* 0x000fe200078e00ff */
[----:B------:R-:W-:Y:S01]  /*08a0*/  PRMT R24, R24, 0x7632, R24 ;  /* 0x0000763218187816 */ /* 0x000fe20000000018 */
[----:B------:R-:W-:Y:S01]  /*08b0*/  IMAD.U32 R16, R25, 0x10000, RZ ;  /* 0x0001000019107824 */ /* 0x000fe200078e00ff */
[----:B------:R-:W-:Y:S01]  /*08c0*/  FADD R33, R14, R33 ;  /* 0x000000210e217221 */ /* 0x000fe20000000000 */
[----:B------:R-:W-:Y:S01]  /*08d0*/  FADD R18, R18, R35 ;  /* 0x0000002312127221 */ /* 0x000fe20000000000 */
[----:B------:R-:W-:Y:S01]  /*08e0*/  IMAD.U32 R14, R20, 0x10000, RZ ;  /* 0x00010000140e7824 */ /* 0x000fe200078e00ff */
[----:B------:R-:W-:Y:S01]  /*08f0*/  FFMA R13, R13, R59, R16 ;  /* 0x0000003b0d0d7223 */ /* 0x000fe20000000010 */
[----:B------:R-:W-:Y:S01]  /*0900*/  FMUL R16, R46, R55 ;  /* 0x000000372e107220 */ /* 0x000fe20000400000 */
[----:B------:R-:W-:Y:S01]  /*0910*/  IMAD.U32 R35, R24, 0x10000, RZ ;  /* 0x0001000018237824 */ /* 0x000fe200078e00ff */
[----:B------:R-:W-:Y:S01]  /*0920*/  I2FP.F32.S32 R55, R15 ;  /* 0x0000000f00377245 */ /* 0x000fe20000201400 */
[----:B------:R-:W-:Y:S01]  /*0930*/  FADD R29, R28, R29 ;  /* 0x0000001d1c1d7221 */ /* 0x000fe20000000000 */
[----:B------:R-:W-:Y:S01]  /*0940*/  PRMT R28, R25, 0x7632, R28 ;  /* 0x00007632191c7816 */ /* 0x000fe2000000001c */
[----:B------:R-:W-:Y:S01]  /*0950*/  FFMA R14, R14, R16, R35 ;  /* 0x000000100e0e7223 */ /* 0x000fe20000000023 */
[----:B------:R-:W-:Y:S01]  /*0960*/  PRMT R21, R21, 0x7632, R21 ;  /* 0x0000763215157816 */ /* 0x000fe20000000015 */
[C---:B------:R-:W-:Y:S01]  /*0970*/  IMAD.U32 R35, R26.reuse, 0x10000, RZ ;  /* 0x000100001a237824 */ /* 0x040fe200078e00ff */
[----:B------:R-:W-:Y:S01]  /*0980*/  PRMT R25, R26, 0x7632, R25 ;  /* 0x000076321a197816 */ /* 0x000fe20000000019 */
[C---:B------:R-:W-:Y:S01]  /*0990*/  IMAD.U32 R24, R27.reuse, 0x10000, RZ ;  /* 0x000100001b187824 */ /* 0x040fe200078e00ff */
[----:B------:R-:W-:Y:S01]  /*09a0*/  PRMT R15, R27, 0x7632, R15 ;  /* 0x000076321b0f7816 */ /* 0x000fe2000000000f */
[----:B------:R-:W-:Y:S01]  /*09b0*/  FMUL R26, R46, R55 ;  /* 0x000000372e1a7220 */ /* 0x000fe20000400000 */
[----:B------:R-:W-:-:S02]  /*09c0*/  I2FP.F32.S32 R27, R36 ;  /* 0x00000024001b7245 */ /* 0x000fc40000201400 */
[----:B------:R-:W-:Y:S02]  /*09d0*/  PRMT R20, R23, 0x7632, R20 ;  /* 0x0000763217147816 */ /* 0x000fe40000000014 */
[----:B------:R-:W-:Y:S02]  /*09e0*/  I2FP.F32.S32 R55, R38 ;  /* 0x0000002600377245 */ /* 0x000fe40000201400 */
[----:B------:R-:W-:Y:S01]  /*09f0*/  I2FP.F32.S32 R39, R39 ;  /* 0x0000002700277245 */ /* 0x000fe20000201400 */
[----:B------:R-:W-:Y:S01]  /*0a00*/  IMAD.U32 R16, R21, 0x10000, RZ ;  /* 0x0001000015107824 */ /* 0x000fe200078e00ff */
[C---:B------:R-:W-:Y:S01]  /*0a10*/  PRMT R19, R22.reuse, 0x7632, R19 ;  /* 0x0000763216137816 */ /* 0x040fe20000000013 */
[----:B------:R-:W-:Y:S01]  /*0a20*/  IMAD.U32 R22, R22, 0x10000, RZ ;  /* 0x0001000016167824 */ /* 0x000fe200078e00ff */
[----:B------:R-:W-:Y:S01]  /*0a30*/  I2FP.F32.S32 R37, R37 ;  /* 0x0000002500257245 */ /* 0x000fe20000201400 */
[----:B------:R-:W-:Y:S01]  /*0a40*/  IMAD.U32 R21, R28, 0x10000, RZ ;  /* 0x000100001c157824 */ /* 0x000fe200078e00ff */
[C---:B------:R-:W-:Y:S01]  /*0a50*/  FMUL R27, R46.reuse, R27 ;  /* 0x0000001b2e1b7220 */ /* 0x040fe20000400000 */
[----:B------:R-:W-:Y:S01]  /*0a60*/  IMAD.U32 R23, R23, 0x10000, RZ ;  /* 0x0001000017177824 */ /* 0x000fe200078e00ff */
[----:B------:R-:W-:Y:S01]  /*0a70*/  FMUL R55, R46, R55 ;  /* 0x000000372e377220 */ /* 0x000fe20000400000 */
[----:B------:R-:W-:Y:S01]  /*0a80*/  IMAD.U32 R20, R20, 0x10000, RZ ;  /* 0x0001000014147824 */ /* 0x000fe200078e00ff */
[----:B------:R-:W-:Y:S01]  /*0a90*/  FMUL R39, R46, R39 ;  /* 0x000000272e277220 */ /* 0x000fe20000400000 */
[----:B------:R-:W-:Y:S01]  /*0aa0*/  IMAD.U32 R15, R15, 0x10000, RZ ;  /* 0x000100000f0f7824 */ /* 0x000fe200078e00ff */
[----:B------:R-:W-:Y:S01]  /*0ab0*/  FFMA R16, R16, R26, R21 ;  /* 0x0000001a10107223 */ /* 0x000fe20000000015 */
[----:B------:R-:W-:Y:S01]  /*0ac0*/  FFMA R27, R22, R27, R35 ;  /* 0x0000001b161b7223 */ /* 0x000fe20000000023 */
[----:B------:R-:W-:Y:S01]  /*0ad0*/  FMUL R37, R46, R37 ;  /* 0x000000252e257220 */ /* 0x000fe20000400000 */
[----:B------:R-:W-:Y:S01]  /*0ae0*/  IMAD.U32 R19, R19, 0x10000, RZ ;  /* 0x0001000013137824 */ /* 0x000fe200078e00ff */
[----:B------:R-:W-:Y:S01]  /*0af0*/  FFMA R24, R23, R55, R24 ;  /* 0x0000003717187223 */ /* 0x000fe20000000018 */
[----:B------:R-:W-:Y:S01]  /*0b00*/  IMAD.U32 R26, R25, 0x10000, RZ ;  /* 0x00010000191a7824 */ /* 0x000fe200078e00ff */
[----:B------:R-:W-:Y:S01]  /*0b10*/  FFMA R39, R20, R39, R15 ;  /* 0x0000002714277223 */ /* 0x000fe2000000000f */
[----:B------:R-:W-:Y:S01]  /*0b20*/  PRMT R22, R42, 0x7632, R22 ;  /* 0x000076322a167816 */ /* 0x000fe20000000016 */
[C---:B------:R-:W-:Y:S01]  /*0b30*/  IMAD.U32 R15, R43.reuse, 0x10000, RZ ;  /* 0x000100002b0f7824 */ /* 0x040fe200078e00ff */
[----:B------:R-:W-:-:S02]  /*0b40*/  PRMT R23, R43, 0x7632, R23 ;  /* 0x000076322b177816 */ /* 0x000fc40000000017 */
[----:B------:R-:W-:Y:S02]  /*0b50*/  PRMT R21, R41, 0x7632, R21 ;  /* 0x0000763229157816 */ /* 0x000fe40000000015 */
[----:B------:R-:W-:Y:S01]  /*0b60*/  PRMT R20, R40, 0x7632, R20 ;  /* 0x0000763228147816 */ /* 0x000fe20000000014 */
[----:B------:R-:W-:Y:S01]  /*0b70*/  FFMA R37, R19, R37, R26 ;  /* 0x0000002513257223 */ /* 0x000fe2000000001a */
[----:B------:R-:W-:Y:S01]  /*0b80*/  FFMA R15, R34, R24, R15 ;  /* 0x00000018220f7223 */ /* 0x000fe2000000000f */
[----:B------:R-:W-:Y:S02]  /*0b90*/  IMAD.U32 R26, R22, 0x10000, RZ ;  /* 0x00010000161a7824 */ /* 0x000fe400078e00ff */
[----:B------:R-:W-:Y:S02]  /*0ba0*/  IMAD.U32 R19, R42, 0x10000, RZ ;  /* 0x000100002a137824 */ /* 0x000fe400078e00ff */
[----:B------:R-:W-:Y:S02]  /*0bb0*/  IMAD.U32 R41, R41, 0x10000, RZ ;  /* 0x0001000029297824 */ /* 0x000fe400078e00ff */
[----:B------:R-:W-:-:S02]  /*0bc0*/  IMAD.U32 R40, R40, 0x10000, RZ ;  /* 0x0001000028287824 */ /* 0x000fc400078e00ff */
[----:B------:R-:W-:Y:S02]  /*0bd0*/  IMAD.U32 R23, R23, 0x10000, RZ ;  /* 0x0001000017177824 */ /* 0x000fe400078e00ff */
[----:B------:R-:W-:Y:S02]  /*0be0*/  IMAD.U32 R24, R21, 0x10000, RZ ;  /* 0x0001000015187824 */ /* 0x000fe400078e00ff */
[----:B------:R-:W-:Y:S01]  /*0bf0*/  IMAD.U32 R22, R20, 0x10000, RZ ;  /* 0x0001000014167824 */ /* 0x000fe200078e00ff */
[----:B------:R-:W-:Y:S01]  /*0c00*/  FFMA R19, R32, R27, R19 ;  /* 0x0000001b20137223 */ /* 0x000fe20000000013 */
[----:B------:R-:W-:Y:S01]  /*0c10*/  FFMA R13, R30, R13, R41 ;  /* 0x0000000d1e0d7223 */ /* 0x000fe20000000029 */
[----:B------:R-:W-:Y:S01]  /*0c20*/  FFMA R17, R17, R12, R40 ;  /* 0x0000000c11117223 */ /* 0x000fe20000000028 */
[----:B------:R-:W-:Y:S01]  /*0c30*/  FFMA R18, R18, R39, R23 ;  /* 0x0000002712127223 */ /* 0x000fe20000000017 */
[----:B------:R-:W-:Y:S01]  /*0c40*/  FFMA R20, R33, R37, R26 ;  /* 0x0000002521147223 */ /* 0x000fe2000000001a */
[----:B------:R-:W-:Y:S01]  /*0c50*/  FFMA R16, R31, R16, R24 ;  /* 0x000000101f107223 */ /* 0x000fe20000000018 */
[----:B------:R-:W-:Y:S01]  /*0c60*/  FFMA R14, R29, R14, R22 ;  /* 0x0000000e1d0e7223 */ /* 0x000fe20000000016 */
[----:B------:R-:W-:Y:S01]  /*0c70*/  IMAD.MOV.U32 R22, RZ, RZ, 0x3f800000 ;  /* 0x3f800000ff167424 */ /* 0x000fe200078e00ff */
[----:B------:R-:W-:Y:S01]  /*0c80*/  CS2R R38, SRZ ;  /* 0x0000000000267805 */ /* 0x000fe2000001ff00 */
[----:B------:R-:W-:Y:S01]  /*0c90*/  IMAD.MOV.U32 R30, RZ, RZ, RZ ;  /* 0x000000ffff1e7224 */ /* 0x000fe200078e00ff */
[----:B------:R-:W-:Y:S01]  /*0ca0*/  CS2R R42, SRZ ;  /* 0x00000000002a7805 */ /* 0x000fe2000001ff00 */
[----:B------:R-:W-:-:S02]  /*0cb0*/  IMAD.MOV.U32 R25, RZ, RZ, RZ ;  /* 0x000000ffff197224 */ /* 0x000fc400078e00ff */
[----:B------:R-:W-:Y:S02]  /*0cc0*/  IMAD.MOV.U32 R32, RZ, RZ, RZ ;  /* 0x000000ffff207224 */ /* 0x000fe400078e00ff */
[----:B------:R-:W-:Y:S02]  /*0cd0*/  IMAD.MOV.U32 R23, RZ, RZ, 0x3f800000 ;  /* 0x3f800000ff177424 */ /* 0x000fe400078e00ff */
[----:B------:R-:W-:Y:S02]  /*0ce0*/  IMAD.MOV.U32 R24, RZ, RZ, 0x3f800000 ;  /* 0x3f800000ff187424 */ /* 0x000fe400078e00ff */
[----:B------:R-:W-:Y:S02]  /*0cf0*/  IMAD.MOV.U32 R21, RZ, RZ, 0x3f800000 ;  /* 0x3f800000ff157424 */ /* 0x000fe400078e00ff */
[----:B------:R-:W-:Y:S02]  /*0d00*/  IMAD.MOV.U32 R26, RZ, RZ, 0x3f800000 ;  /* 0x3f800000ff1a7424 */ /* 0x000fe400078e00ff */
[----:B------:R-:W-:-:S02]  /*0d10*/  IMAD.MOV.U32 R31, RZ, RZ, 0x3f800000 ;  /* 0x3f800000ff1f7424 */ /* 0x000fc400078e00ff */
[----:B------:R-:W-:Y:S02]  /*0d20*/  IMAD.MOV.U32 R34, RZ, RZ, 0x3f800000 ;  /* 0x3f800000ff227424 */ /* 0x000fe400078e00ff */
[----:B------:R-:W-:Y:S02]  /*0d30*/  IMAD.MOV.U32 R35, RZ, RZ, 0x3f800000 ;  /* 0x3f800000ff237424 */ /* 0x000fe400078e00ff */
[----:B------:R-:W-:Y:S02]  /*0d40*/  IMAD.MOV.U32 R27, RZ, RZ, R17 ;  /* 0x000000ffff1b7224 */ /* 0x000fe400078e0011 */
[----:B------:R-:W-:Y:S02]  /*0d50*/  IMAD.MOV.U32 R29, RZ, RZ, R13 ;  /* 0x000000ffff1d7224 */ /* 0x000fe400078e000d */
[----:B------:R-:W-:Y:S02]  /*0d60*/  IMAD.MOV.U32 R36, RZ, RZ, R19 ;  /* 0x000000ffff247224 */ /* 0x000fe400078e0013 */
[----:B------:R-:W-:-:S02]  /*0d70*/  IMAD.MOV.U32 R41, RZ, RZ, R15 ;  /* 0x000000ffff297224 */ /* 0x000fc400078e000f */
[----:B------:R-:W-:Y:S02]  /*0d80*/  IMAD.MOV.U32 R28, RZ, RZ, R14 ;  /* 0x000000ffff1c7224 */ /* 0x000fe400078e000e */
[----:B------:R-:W-:Y:S02]  /*0d90*/  IMAD.MOV.U32 R33, RZ, RZ, R16 ;  /* 0x000000ffff217224 */ /* 0x000fe400078e0010 */
[----:B------:R-:W-:Y:S02]  /*0da0*/  IMAD.MOV.U32 R40, RZ, RZ, R20 ;  /* 0x000000ffff287224 */ /* 0x000fe400078e0014 */
[----:B------:R-:W-:Y:S01]  /*0db0*/  IMAD.MOV.U32 R37, RZ, RZ, R18 ;  /* 0x000000ffff257224 */ /* 0x000fe200078e0012 */
[----:B------:R-:W-:Y:S05]  /*0dc0*/  @P0 BRA `(.L_x_0) ;  /* 0x0000070000000947 */ /* 0x000fea0003800000 */
[----:B------:R-:W-:Y:S01]  /*0dd0*/  FADD R22, R3, 1 ;  /* 0x3f80000003167421 */ /* 0x000fe20000000000 */
[----:B------:R-:W-:Y:S01]  /*0de0*/  FADD R12, R17, -R52 ;  /* 0x80000034110c7221 */ /* 0x000fe20000000000 */
[----:B------:R-:W-:Y:S01]  /*0df0*/  FADD R24, R5, 1 ;  /* 0x3f80000005187421 */ /* 0x000fe20000000000 */
[----:B------:R-:W-:Y:S01]  /*0e00*/  FADD R23, R4, 1 ;  /* 0x3f80000004177421 */ /* 0x000fe20000000000 */
[----:B------:R-:W-:Y:S01]  /*0e10*/  FMUL R27, R22, 0.25 ;  /* 0x3e800000161b7820 */ /* 0x000fe20000400000 */
[----:B------:R-:W-:Y:S01]  /*0e20*/  FMUL R29, R12, 0.25 ;  /* 0x3e8000000c1d7820 */ /* 0x000fe20000400000 */
[----:B------:R-:W-:Y:S01]  /*0e30*/  FSETP.GT.AND P3, PT, |R22|, 8.50705917302346158658e+37, PT ;  /* 0x7e8000001600780b */ /* 0x000fe20003f64200 */
[----:B------:R-:W-:Y:S01]  /*0e40*/  FADD R25, R14, -R53 ;  /* 0x800000350e197221 */ /* 0x000fe20000000000 */
[----:B------:R-:W-:Y:S01]  /*0e50*/  FSETP.GEU.AND P6, PT, |R22|, 1.175494350822287508e-38, PT ;  /* 0x008000001600780b */ /* 0x000fe20003fce200 */
[----:B------:R-:W-:Y:S01]  /*0e60*/  FMUL R33, R24, 0.25 ;  /* 0x3e80000018217820 */ /* 0x000fe20000400000 */
[----:B------:R-:W-:Y:S01]  /*0e70*/  FSEL R27, R27, R22, P3 ;  /* 0x000000161b1b7208 */ /* 0x000fe20001800000 */
[----:B------:R-:W-:Y:S01]  /*0e80*/  FADD R21, R6, 1 ;  /* 0x3f80000006157421 */ /* 0x000fe20000000000 */
[----:B------:R-:W-:Y:S01]  /*0e90*/  FSEL R29, R29, R12, P3 ;  /* 0x0000000c1d1d7208 */ /* 0x000fe20001800000 */
[----:B------:R-:W-:Y:S01]  /*0ea0*/  FMUL R26, R23, 0.25 ;  /* 0x3e800000171a7820 */ /* 0x000fe20000400000 */
[C---:B------:R-:W-:Y:S01]  /*0eb0*/  FSETP.GEU.AND P3, PT, |R24|.reuse, 1.175494350822287508e-38, PT ;  /* 0x008000001800780b */ /* 0x040fe20003f6e200 */
[----:B------:R-:W-:Y:S01]  /*0ec0*/  FMUL R28, R25, 0.25 ;  /* 0x3e800000191c7820 */ /* 0x000fe20000400000 */
[----:B------:R-:W-:Y:S01]  /*0ed0*/  FSETP.GT.AND P2, PT, |R24|, 8.50705917302346158658e+37, PT ;  /* 0x7e8000001800780b */ /* 0x000fe20003f44200 */
[----:B------:R-:W-:Y:S01]  /*0ee0*/  FMUL R30, R21, 0.25 ;  /* 0x3e800000151e7820 */ /* 0x000fe20000400000 */
[C---:B------:R-:W-:Y:S01]  /*0ef0*/  FSETP.GEU.AND P4, PT, |R23|.reuse, 1.175494350822287508e-38, PT ;  /* 0x008000001700780b */ /* 0x040fe20003f8e200 */
[----:B------:R-:W-:Y:S01]  /*0f00*/  FADD R32, R16, -R57 ;  /* 0x8000003910207221 */ /* 0x000fe20000000000 */
[----:B------:R-:W-:Y:S01]  /*0f10*/  FSETP.GT.AND P5, PT, |R23|, 8.50705917302346158658e+37, PT ;  /* 0x7e8000001700780b */ /* 0x000fe20003fa4200 */
[----:B------:R-:W-:Y:S01]  /*0f20*/  @!P6 FMUL R27, R27, 16777216 ;  /* 0x4b8000001b1be820 */ /* 0x000fe20000400000 */
[----:B------:R-:W-:Y:S01]  /*0f30*/  FSEL R33, R33, R24, P2 ;  /* 0x0000001821217208 */ /* 0x000fe20001000000 */
[----:B------:R-:W-:Y:S01]  /*0f40*/  @!P6 FMUL R29, R29, 16777216 ;  /* 0x4b8000001d1de820 */ /* 0x000fe20000400000 */
[----:B------:R-:W-:Y:S01]  /*0f50*/  FSETP.GT.AND P6, PT, |R21|, 8.50705917302346158658e+37, PT ;  /* 0x7e8000001500780b */ /* 0x000fe20003fc4200 */
[----:B------:R-:W-:Y:S01]  /*0f60*/  FMUL R37, R32, 0.25 ;  /* 0x3e80000020257820 */ /* 0x000fe20000400000 */
[----:B------:R-:W-:Y:S01]  /*0f70*/  FSEL R26, R26, R23, P5 ;  /* 0x000000171a1a7208 */ /* 0x000fe20002800000 */
[----:B------:R-:W-:Y:S01]  /*0f80*/  @!P3 FMUL R33, R33, 16777216 ;  /* 0x4b8000002121b820 */ /* 0x000fe20000400000 */
[----:B------:R-:W-:Y:S01]  /*0f90*/  FSEL R31, R28, R25, P5 ;  /* 0x000000191c1f7208 */ /* 0x000fe20002800000 */
[----:B------:R-:W0:Y:S01]  /*0fa0*/  MUFU.RCP R27, R27 ;  /* 0x0000001b001b7308 */ /* 0x000e220000001000 */
[----:B------:R-:W-:Y:S01]  /*0fb0*/  FSETP.GEU.AND P5, PT, |R21|, 1.175494350822287508e-38, PT ;  /* 0x008000001500780b */ /* 0x000fe20003fae200 */
[----:B------:R-:W-:Y:S01]  /*0fc0*/  @!P4 FMUL R26, R26, 16777216 ;  /* 0x4b8000001a1ac820 */ /* 0x000fe20000400000 */
[----:B------:R-:W-:Y:S01]  /*0fd0*/  FSEL R34, R30, R21, P6 ;  /* 0x000000151e227208 */ /* 0x000fe20003000000 */
[----:B------:R-:W-:Y:S01]  /*0fe0*/  FADD R30, R13, -R56 ;  /* 0x800000380d1e7221 */ /* 0x000fe20000000000 */
[----:B------:R-:W-:Y:S01]  /*0ff0*/  FSEL R37, R37, R32, P6 ;  /* 0x0000002025257208 */ /* 0x000fe20003000000 */
[----:B------:R-:W-:Y:S01]  /*1000*/  @!P4 FMUL R31, R31, 16777216 ;  /* 0x4b8000001f1fc820 */ /* 0x000fe20000400000 */
[----:B------:R-:W-:Y:S01]  /*1010*/  FADD R39, R19, -R60 ;  /* 0x8000003c13277221 */ /* 0x000fe20000000000 */
[----:B------:R-:W1:Y:S01]  /*1020*/  MUFU.RCP R33, R33 ;  /* 0x0000002100217308 */ /* 0x000e620000001000 */
[----:B------:R-:W-:Y:S01]  /*1030*/  FMUL R35, R30, 0.25 ;  /* 0x3e8000001e237820 */ /* 0x000fe20000400000 */
[----:B------:R-:W-:Y:S01]  /*1040*/  FADD R38, R20, -R61 ;  /* 0x8000003d14267221 */ /* 0x000fe20000000000 */
[----:B------:R-:W-:-:S03]  /*1050*/  FMUL R40, R39, 0.25 ;  /* 0x3e80000027287820 */ /* 0x000fc60000400000 */
[----:B------:R-:W-:Y:S01]  /*1060*/  @!P5 FMUL R34, R34, 16777216 ;  /* 0x4b8000002222d820 */ /* 0x000fe20000400000 */
[----:B------:R-:W-:Y:S01]  /*1070*/  FSEL R35, R35, R30, P2 ;  /* 0x0000001e23237208 */ /* 0x000fe20001000000 */
[----:B------:R2:W3:Y:S01]  /*1080*/  MUFU.RCP R28, R26 ;  /* 0x0000001a001c7308 */ /* 0x0004e20000001000 */
[----:B0-----:R-:W-:Y:S01]  /*1090*/  FFMA R27, R27, R29, R52 ;  /* 0x0000001d1b1b7223 */ /* 0x001fe20000000034 */
[----:B------:R-:W-:Y:S01]  /*10a0*/  @!P5 FMUL R37, R37, 16777216 ;  /* 0x4b8000002525d820 */ /* 0x000fe20000400000 */
[----:B------:R-:W-:Y:S01]  /*10b0*/  FMUL R43, R38, 0.25 ;  /* 0x3e800000262b7820 */ /* 0x000fe20000400000 */
[----:B------:R-:W-:-:S04]  /*10c0*/  @!P3 FMUL R35, R35, 16777216 ;  /* 0x4b8000002323b820 */ /* 0x000fc80000400000 */
[----:B------:R-:W0:Y:S01]  /*10d0*/  MUFU.RCP R34, R34 ;  /* 0x0000002200227308 */ /* 0x000e220000001000 */
[----:B--2---:R-:W-:Y:S01]  /*10e0*/  FADD R26, R7, 1 ;  /* 0x3f800000071a7421 */ /* 0x004fe20000000000 */
[----:B-1----:R-:W-:-:S03]  /*10f0*/  FFMA R29, R33, R35, R56 ;  /* 0x00000023211d7223 */ /* 0x002fc60000000038 */
[C---:B------:R-:W-:Y:S01]  /*1100*/  FMUL R35, R26.reuse, 0.25 ;  /* 0x3e8000001a237820 */ /* 0x040fe20000400000 */
[C---:B------:R-:W-:Y:S02]  /*1110*/  FSETP.GEU.AND P6, PT, |R26|.reuse, 1.175494350822287508e-38, PT ;  /* 0x008000001a00780b */ /* 0x040fe40003fce200 */
[----:B------:R-:W-:Y:S01]  /*1120*/  FSETP.GT.AND P3, PT, |R26|, 8.50705917302346158658e+37, PT ;  /* 0x7e8000001a00780b */ /* 0x000fe20003f64200 */
[----:B---3--:R-:W-:Y:S01]  /*1130*/  FFMA R28, R28, R31, R53 ;  /* 0x0000001f1c1c7223 */ /* 0x008fe20000000035 */
[----:B------:R-:W-:Y:S02]  /*1140*/  FADD R31, R8, 1 ;  /* 0x3f800000081f7421 */ /* 0x000fe40000000000 */
[----:B------:R-:W-:Y:S01]  /*1150*/  FSEL R36, R35, R26, P3 ;  /* 0x0000001a23247208 */ /* 0x000fe20001800000 */
[----:B------:R-:W-:Y:S01]  /*1160*/  FADD R35, R10, 1 ;  /* 0x3f8000000a237421 */ /* 0x000fe20000000000 */
[C---:B------:R-:W-:Y:S01]  /*1170*/  FMUL R42, R31.reuse, 0.25 ;  /* 0x3e8000001f2a7820 */ /* 0x040fe20000400000 */
[----:B------:R-:W-:Y:S01]  /*1180*/  FSETP.GT.AND P5, PT, |R31|, 8.50705917302346158658e+37, PT ;  /* 0x7e8000001f00780b */ /* 0x000fe20003fa4200 */
[----:B0-----:R-:W-:Y:S01]  /*1190*/  FFMA R33, R34, R37, R57 ;  /* 0x0000002522217223 */ /* 0x001fe20000000039 */
[----:B------:R-:W-:Y:S01]  /*11a0*/  FSEL R40, R40, R39, P3 ;  /* 0x0000002728287208 */ /* 0x000fe20001800000 */
[----:B------:R-:W-:Y:S01]  /*11b0*/  FADD R34, R9, 1 ;  /* 0x3f80000009227421 */ /* 0x000fe20000000000 */
[----:B------:R-:W-:Y:S01]  /*11c0*/  @!P6 FMUL R36, R36, 16777216 ;  /* 0x4b8000002424e820 */ /* 0x000fe20000400000 */
[----:B------:R-:W-:-:S02]  /*11d0*/  FSETP.GEU.AND P4, PT, |R35|, 1.175494350822287508e-38, PT ;  /* 0x008000002300780b */ /* 0x000fc40003f8e200 */
[----:B------:R-:W-:Y:S01]  /*11e0*/  FSEL R41, R42, R31, P5 ;  /* 0x0000001f2a297208 */ /* 0x000fe20002800000 */
[C---:B------:R-:W-:Y:S01]  /*11f0*/  FMUL R42, R35.reuse, 0.25 ;  /* 0x3e800000232a7820 */ /* 0x040fe20000400000 */
[----:B------:R-:W0:Y:S01]  /*1200*/  MUFU.RCP R37, R36 ;  /* 0x0000002400257308 */ /* 0x000e220000001000 */
[----:B------:R-:W-:Y:S01]  /*1210*/  FSETP.GT.AND P3, PT, |R35|, 8.50705917302346158658e+37, PT ;  /* 0x7e8000002300780b */ /* 0x000fe20003f64200 */
[----:B------:R-:W-:Y:S01]  /*1220*/  @!P6 FMUL R40, R40, 16777216 ;  /* 0x4b8000002828e820 */ /* 0x000fe20000400000 */
[----:B------:R-:W-:Y:S02]  /*1230*/  FSETP.GEU.AND P2, PT, |R31|, 1.175494350822287508e-38, PT ;  /* 0x008000001f00780b */ /* 0x000fe40003f4e200 */
[----:B------:R-:W-:Y:S02]  /*1240*/  FSETP.GEU.AND P6, PT, |R34|, 1.175494350822287508e-38, PT ;  /* 0x008000002200780b */ /* 0x000fe40003fce200 */
[----:B------:R-:W-:Y:S01]  /*1250*/  FSEL R66, R42, R35, P3 ;  /* 0x000000232a427208 */ /* 0x000fe20001800000 */
[----:B------:R-:W-:Y:S01]  /*1260*/  FADD R42, R18, -R63 ;  /* 0x8000003f122a7221 */ /* 0x000fe20000000000 */
[----:B------:R-:W-:Y:S01]  /*1270*/  FSEL R55, R43, R38, P5 ;  /* 0x000000262b377208 */ /* 0x000fe20002800000 */
[C---:B------:R-:W-:Y:S01]  /*1280*/  FMUL R43, R34.reuse, 0.25 ;  /* 0x3e800000222b7820 */ /* 0x040fe20000400000 */
[----:B------:R-:W-:Y:S01]  /*1290*/  FSETP.GT.AND P5, PT, |R34|, 8.50705917302346158658e+37, PT ;  /* 0x7e8000002200780b */ /* 0x000fe20003fa4200 */
[----:B------:R-:W-:-:S03]  /*12a0*/  @!P4 FMUL R66, R66, 16777216 ;  /* 0x4b8000004242c820 */ /* 0x000fc60000400000 */
[----:B------:R-:W-:Y:S01]  /*12b0*/  FSEL R58, R43, R34, P5 ;  /* 0x000000222b3a7208 */ /* 0x000fe20002800000 */
[----:B------:R-:W-:Y:S01]  /*12c0*/  @!P2 FMUL R41, R41, 16777216 ;  /* 0x4b8000002929a820 */ /* 0x000fe20000400000 */
[----:B0-----:R-:W-:Y:S01]  /*12d0*/  FFMA R36, R37, R40, R60 ;  /* 0x0000002825247223 */ /* 0x001fe2000000003c */
[----:B------:R-:W0:Y:S01]  /*12e0*/  MUFU.RCP R66, R66 ;  /* 0x0000004200427308 */ /* 0x000e220000001000 */
[----:B------:R-:W-:Y:S01]  /*12f0*/  FMUL R37, R42, 0.25 ;  /* 0x3e8000002a257820 */ /* 0x000fe20000400000 */
[----:B------:R-:W-:Y:S01]  /*1300*/  @!P6 FMUL R58, R58, 16777216 ;  /* 0x4b8000003a3ae820 */ /* 0x000fe20000400000 */
[----:B------:R-:W-:Y:S01]  /*1310*/  FADD R43, R15, -R62 ;  /* 0x8000003e0f2b7221 */ /* 0x000fe20000000000 */
[----:B------:R-:W-:Y:S02]  /*1320*/  @!P2 FMUL R55, R55, 16777216 ;  /* 0x4b8000003737a820 */ /* 0x000fe40000400000 */
[----:B------:R-:W-:Y:S01]  /*1330*/  FSEL R37, R37, R42, P3 ;  /* 0x0000002a25257208 */ /* 0x000fe20001800000 */
[----:B------:R-:W-:Y:S01]  /*1340*/  FMUL R40, R43, 0.25 ;  /* 0x3e8000002b287820 */ /* 0x000fe20000400000 */
[----:B------:R-:W1:Y:S03]  /*1350*/  MUFU.RCP R54, R41 ;  /* 0x0000002900367308 */ /* 0x000e660000001000 */
[----:B------:R-:W-:Y:S01]  /*1360*/  @!P4 FMUL R37, R37, 16777216 ;  /* 0x4b8000002525c820 */ /* 0x000fe20000400000 */
[----:B------:R-:W-:-:S04]  /*1370*/  FSEL R59, R40, R43, P5 ;  /* 0x0000002b283b7208 */ /* 0x000fc80002800000 */
[----:B------:R-:W2:Y:S01]  /*1380*/  MUFU.RCP R41, R58 ;  /* 0x0000003a00297308 */ /* 0x000ea20000001000 */
[----:B0-----:R-:W-:Y:S01]  /*1390*/  FFMA R37, R66, R37, R63 ;  /* 0x0000002542257223 */ /* 0x001fe2000000003f */
[----:B------:R-:W-:Y:S01]  /*13a0*/  @!P6 FMUL R59, R59, 16777216 ;  /* 0x4b8000003b3be820 */ /* 0x000fe20000400000 */
[----:B-1----:R-:W-:Y:S02]  /*13b0*/  FFMA R40, R54, R55, R61 ;  /* 0x0000003736287223 */ /* 0x002fe4000000003d */
[----:B------:R-:W-:-:S04]  /*13c0*/  FADD R54, R18, -R37 ;  /* 0x8000002512367221 */ /* 0x000fc80000000000 */
[----:B------:R-:W-:Y:S01]  /*13d0*/  FFMA R42, R42, R54, R51 ;  /* 0x000000362a2a7223 */ /* 0x000fe20000000033 */
[----:B--2---:R-:W-:-:S04]  /*13e0*/  FFMA R41, R41, R59, R62 ;  /* 0x0000003b29297223 */ /* 0x004fc8000000003e */
[----:B------:R-:W-:-:S04]  /*13f0*/  FADD R54, R15, -R41 ;  /* 0x800000290f367221 */ /* 0x000fc80000000000 */
[----:B------:R-:W-:Y:S01]  /*1400*/  FFMA R43, R43, R54, R50 ;  /* 0x000000362b2b7223 */ /* 0x000fe20000000032 */
        /* <DEDUP_REMOVED lines=12> */
.L_x_0:
[----:B------:R-:W-:Y:S02]  /*14d0*/  F2FP.BF16.PACK_AB R12, R14, R17 ;  /* 0x000000110e0c723e */ /* 0x000fe400000010ff */
[----:B------:R-:W-:Y:S02]  /*14e0*/  F2FP.BF16.PACK_AB R13, R16, R13 ;  /* 0x0000000d100d723e */ /* 0x000fe400000010ff */
[----:B------:R-:W-:Y:S02]  /*14f0*/  SHF.R.S32.HI R14, RZ, 0x1f, R65 ;  /* 0x0000001fff0e7819 */ /* 0x000fe40000011441 */
[C---:B------:R-:W-:Y:S02]  /*1500*/  LEA R16, P2, R65.reuse, c[0x0][0x1a0], 0x1 ;  /* 0x0000680041107a11 */ /* 0x040fe400078408ff */
[----:B------:R-:W-:Y:S02]  /*1510*/  F2FP.BF16.PACK_AB R15, R18, R15 ;  /* 0x0000000f120f723e */ /* 0x000fe400000010ff */
[----:B------:R-:W-:-:S02]  /*1520*/  LEA.HI.X R17, R65, c[0x0][0x1a4], R14, 0x1, P2 ;  /* 0x0000690041117a11 */ /* 0x000fc400010f0c0e */
[----:B------:R-:W-:Y:S02]  /*1530*/  F2FP.BF16.PACK_AB R14, R20, R19 ;  /* 0x00000013140e723e */ /* 0x000fe400000010ff */
[----:B------:R-:W-:Y:S02]  /*1540*/  PLOP3.LUT P2, PT, P0, PT, PT, 0x80, 0x0 ;  /* 0x000000000000781c */ /* 0x000fe4000074f070 */
[----:B------:R-:W-:Y:S01]  /*1550*/  FSEL R50, R43, R50, P1 ;  /* 0x000000322b327208 */ /* 0x000fe20000800000 */
[----:B------:R0:W-:Y:S01]  /*1560*/  @P1 STG.E.128 [R16.64], R12 ;  /* 0x0000000c10001986 */ /* 0x0001e2000c101d0a */
[----:B------:R-:W-:Y:S01]  /*1570*/  FSEL R52, R27, R52, P1 ;  /* 0x000000341b347208 */ /* 0x000fe20000800000 */
[----:B------:R-:W-:Y:S01]  /*1580*/  IMAD.MOV.U32 R43, RZ, RZ, 0x800 ;  /* 0x00000800ff2b7424 */ /* 0x000fe200078e00ff */
[----:B------:R-:W-:Y:S02]  /*1590*/  FSEL R53, R28, R53, P1 ;  /* 0x000000351c357208 */ /* 0x000fe40000800000 */
[----:B------:R-:W-:-:S02]  /*15a0*/  FSEL R56, R29, R56, P1 ;  /* 0x000000381d387208 */ /* 0x000fc40000800000 */
[----:B------:R-:W-:Y:S02]  /*15b0*/  FSEL R57, R33, R57, P1 ;  /* 0x0000003921397208 */ /* 0x000fe40000800000 */
[----:B------:R-:W-:Y:S02]  /*15c0*/  FSEL R60, R36, R60, P1 ;  /* 0x0000003c243c7208 */ /* 0x000fe40000800000 */
[----:B------:R-:W-:Y:S02]  /*15d0*/  FSEL R61, R40, R61, P1 ;  /* 0x0000003d283d7208 */ /* 0x000fe40000800000 */
[----:B------:R-:W-:Y:S02]  /*15e0*/  FSEL R62, R41, R62, P1 ;  /* 0x0000003e293e7208 */ /* 0x000fe40000800000 */
        /* <DEDUP_REMOVED lines=11> */
[----:B------:R-:W-:Y:S02]  /*16a0*/  PLOP3.LUT P0, PT, PT, PT, PT, 0x8, 0x0 ;  /* 0x000000000000781c */ /* 0x000fe40003f0e170 */
[----:B------:R-:W-:Y:S02]  /*16b0*/  FSEL R6, R21, R6, P1 ;  /* 0x0000000615067208 */ /* 0x000fe40000800000 */
[----:B------:R-:W-:-:S02]  /*16c0*/  FSEL R7, R26, R7, P1 ;  /* 0x000000071a077208 */ /* 0x000fc40000800000 */
[----:B------:R-:W-:Y:S02]  /*16d0*/  FSEL R8, R31, R8, P1 ;  /* 0x000000081f087208 */ /* 0x000fe40000800000 */
[----:B------:R-:W-:Y:S02]  /*16e0*/  FSEL R9, R34, R9, P1 ;  /* 0x0000000922097208 */ /* 0x000fe40000800000 */
[----:B------:R-:W-:Y:S01]  /*16f0*/  FSEL R10, R35, R10, P1 ;  /* 0x0000000a230a7208 */ /* 0x000fe20000800000 */
[----:B0-----:R-:W-:Y:S01]  /*1700*/  @!P2 CALL.REL.NOINC `(.L_x_1) ;  /* 0x000000100000a944 */ /* 0x001fe20003c00000 */
[----:B------:R-:W-:Y:S05]  /*1710*/  BRA `(.L_x_2) ;  /* 0xffffec6000007947 */ /* 0x000fea000383ffff */
.L_x_1:
[----:B------:R-:W-:Y:S01]  /*1720*/  FADD R12, R3, R4 ;  /* 0x00000004030c7221 */ /* 0x000fe20000000000 */
[----:B------:R-:W-:Y:S01]  /*1730*/  FMUL R13, R4, 0.25 ;  /* 0x3e800000040d7820 */ /* 0x000fe20000400000 */
[----:B------:R-:W-:Y:S01]  /*1740*/  FADD R15, R11, R44 ;  /* 0x0000002c0b0f7221 */ /* 0x000fe20000000000 */
[----:B------:R-:W-:Y:S01]  /*1750*/  FADD R53, -R52, R53 ;  /* 0x0000003534357221 */ /* 0x000fe20000000100 */
[C---:B------:R-:W-:Y:S01]  /*1760*/  FADD R11, R5.reuse, R12 ;  /* 0x0000000c050b7221 */ /* 0x040fe20000000000 */
[C---:B------:R-:W-:Y:S01]  /*1770*/  FSETP.GT.AND P0, PT, |R12|.reuse, 8.50705917302346158658e+37, PT ;  /* 0x7e8000000c00780b */ /* 0x040fe20003f04200 */
[----:B------:R-:W-:Y:S01]  /*1780*/  FMUL R20, R5, 0.25 ;  /* 0x3e80000005147820 */ /* 0x000fe20000400000 */
[----:B------:R-:W-:Y:S01]  /*1790*/  FSETP.GEU.AND P4, PT, |R12|, 1.175494350822287508e-38, PT ;  /* 0x008000000c00780b */ /* 0x000fe20003f8e200 */
[----:B------:R-:W-:Y:S01]  /*17a0*/  FADD R2, R6, R11 ;  /* 0x0000000b06027221 */ /* 0x000fe20000000000 */
[----:B------:R-:W-:Y:S01]  /*17b0*/  FSEL R14, R13, R4, P0 ;  /* 0x000000040d0e7208 */ /* 0x000fe20000000000 */
[----:B------:R-:W-:Y:S01]  /*17c0*/  FMUL R13, R12, 0.25 ;  /* 0x3e8000000c0d7820 */ /* 0x000fe20000400000 */
[----:B------:R-:W-:Y:S01]  /*17d0*/  FMUL R19, R6, 0.25 ;  /* 0x3e80000006137820 */ /* 0x000fe20000400000 */
[----:B------:R-:W-:Y:S01]  /*17e0*/  FSETP.GT.AND P1, PT, |R11|, 8.50705917302346158658e+37, PT ;  /* 0x7e8000000b00780b */ /* 0x000fe20003f24200 */
[----:B------:R-:W-:Y:S01]  /*17f0*/  FMUL R4, R53, R53 ;  /* 0x0000003535047220 */ /* 0x000fe20000400000 */
[----:B------:R-:W-:Y:S01]  /*1800*/  FSETP.GT.AND P3, PT, |R2|, 8.50705917302346158658e+37, PT ;  /* 0x7e8000000200780b */ /* 0x000fe20003f64200 */
[----:B------:R-:W-:Y:S01]  /*1810*/  FMUL R18, R11, 0.25 ;  /* 0x3e8000000b127820 */ /* 0x000fe20000400000 */
[----:B------:R-:W-:Y:S01]  /*1820*/  FSEL R13, R13, R12, P0 ;  /* 0x0000000c0d0d7208 */ /* 0x000fe20000000000 */
[----:B------:R-:W-:Y:S01]  /*1830*/  FMUL R16, R3, R4 ;  /* 0x0000000403107220 */ /* 0x000fe20000400000 */
[----:B------:R-:W-:Y:S01]  /*1840*/  FSETP.GEU.AND P0, PT, |R11|, 1.175494350822287508e-38, PT ;  /* 0x008000000b00780b */ /* 0x000fe20003f0e200 */
[----:B------:R-:W-:Y:S01]  /*1850*/  FADD R3, R7, R2 ;  /* 0x0000000207037221 */ /* 0x000fe20000000000 */
[----:B------:R-:W-:Y:S01]  /*1860*/  FSEL R17, R20, R5, P1 ;  /* 0x0000000514117208 */ /* 0x000fe20000800000 */
[----:B------:R-:W-:Y:S01]  /*1870*/  @!P4 FMUL R13, R13, 16777216 ;  /* 0x4b8000000d0dc820 */ /* 0x000fe20000400000 */
[----:B------:R-:W-:Y:S01]  /*1880*/  FSEL R20, R19, R6, P3 ;  /* 0x0000000613147208 */ /* 0x000fe20001800000 */
[----:B------:R-:W-:Y:S01]  /*1890*/  FMUL R19, R2, 0.25 ;  /* 0x3e80000002137820 */ /* 0x000fe20000400000 */
[----:B------:R-:W-:Y:S01]  /*18a0*/  FSEL R18, R18, R11, P1 ;  /* 0x0000000b12127208 */ /* 0x000fe20000800000 */
[----:B------:R-:W-:Y:S01]  /*18b0*/  FMUL R24, R7, 0.25 ;  /* 0x3e80000007187820 */ /* 0x000fe20000400000 */
[----:B------:R-:W-:Y:S01]  /*18c0*/  FMUL R22, R3, 0.25 ;  /* 0x3e80000003167820 */ /* 0x000fe20000400000 */
[----:B------:R-:W-:Y:S01]  /*18d0*/  FADD R4, R8, R3 ;  /* 0x0000000308047221 */ /* 0x000fe20000000000 */
[----:B------:R-:W-:Y:S01]  /*18e0*/  FSEL R19, R19, R2, P3 ;  /* 0x0000000213137208 */ /* 0x000fe20001800000 */
[----:B------:R-:W0:Y:S01]  /*18f0*/  MUFU.RCP R13, R13 ;  /* 0x0000000d000d7308 */ /* 0x000e220000001000 */
[----:B------:R-:W-:Y:S01]  /*1900*/  FSETP.GT.AND P3, PT, |R3|, 8.50705917302346158658e+37, PT ;  /* 0x7e8000000300780b */ /* 0x000fe20003f64200 */
[----:B------:R-:W-:Y:S01]  /*1910*/  @!P0 FMUL R18, R18, 16777216 ;  /* 0x4b80000012128820 */ /* 0x000fe20000400000 */
[----:B------:R-:W-:Y:S01]  /*1920*/  @!P4 FMUL R14, R14, 16777216 ;  /* 0x4b8000000e0ec820 */ /* 0x000fe20000400000 */
[----:B------:R-:W-:Y:S01]  /*1930*/  FMUL R23, R4, 0.25 ;  /* 0x3e80000004177820 */ /* 0x000fe20000400000 */
[----:B------:R-:W-:Y:S01]  /*1940*/  FSEL R21, R24, R7, P3 ;  /* 0x0000000718157208 */ /* 0x000fe20001800000 */
[----:B------:R-:W-:Y:S01]  /*1950*/  @!P0 FMUL R17, R17, 16777216 ;  /* 0x4b80000011118820 */ /* 0x000fe20000400000 */
[----:B------:R-:W-:Y:S01]  /*1960*/  FSEL R22, R22, R3, P3 ;  /* 0x0000000316167208 */ /* 0x000fe20001800000 */
[----:B------:R-:W1:Y:S01]  /*1970*/  MUFU.RCP R18, R18 ;  /* 0x0000001200127308 */ /* 0x000e620000001000 */
[----:B------:R-:W-:Y:S01]  /*1980*/  FSETP.GEU.AND P3, PT, |R4|, 1.175494350822287508e-38, PT ;  /* 0x008000000400780b */ /* 0x000fe20003f6e200 */
[----:B------:R-:W-:Y:S01]  /*1990*/  FMUL R25, R8, 0.25 ;  /* 0x3e80000008197820 */ /* 0x000fe20000400000 */
[----:B------:R-:W-:Y:S01]  /*19a0*/  FSETP.GT.AND P4, PT, |R4|, 8.50705917302346158658e+37, PT ;  /* 0x7e8000000400780b */ /* 0x000fe20003f84200 */
[----:B------:R-:W-:Y:S01]  /*19b0*/  FMUL R24, R9, 0.25 ;  /* 0x3e80000009187820 */ /* 0x000fe20000400000 */
[----:B------:R-:W-:Y:S01]  /*19c0*/  FSETP.GEU.AND P2, PT, |R2|, 1.175494350822287508e-38, PT ;  /* 0x008000000200780b */ /* 0x000fe20003f4e200 */
[----:B------:R-:W-:Y:S01]  /*19d0*/  IMAD.MOV.U32 R42, RZ, RZ, -0x800000 ;  /* 0xff800000ff2a7424 */ /* 0x000fe200078e00ff */
[----:B------:R-:W-:Y:S01]  /*19e0*/  FSEL R23, R23, R4, P4 ;  /* 0x0000000417177208 */ /* 0x000fe20002000000 */
[----:B0-----:R-:W-:Y:S01]  /*19f0*/  FMUL R13, R13, R14 ;  /* 0x0000000e0d0d7220 */ /* 0x001fe20000400000 */
[----:B------:R-:W-:Y:S01]  /*1a00*/  FSETP.NEU.AND P5, PT, R12, RZ, PT ;  /* 0x000000ff0c00720b */ /* 0x000fe20003fad000 */
[----:B------:R-:W-:Y:S01]  /*1a10*/  IMAD.MOV.U32 R46, RZ, RZ, RZ ;  /* 0x000000ffff2e7224 */ /* 0x000fe200078e00ff */
[----:B------:R-:W-:Y:S01]  /*1a20*/  FSETP.GEU.AND P1, PT, |R3|, 1.175494350822287508e-38, PT ;  /* 0x008000000300780b */ /* 0x000fe20003f2e200 */
[----:B------:R-:W-:Y:S01]  /*1a30*/  IMAD.MOV.U32 R35, RZ, RZ, 0x7f800000 ;  /* 0x7f800000ff237424 */ /* 0x000fe200078e00ff */
[----:B------:R-:W-:Y:S01]  /*1a40*/  FSEL R14, R13, RZ, P5 ;  /* 0x000000ff0d0e7208 */ /* 0x000fe20002800000 */
[----:B------:R-:W-:Y:S01]  /*1a50*/  @!P3 FMUL R23, R23, 16777216 ;  /* 0x4b8000001717b820 */ /* 0x000fe20000400000 */
[----:B------:R-:W-:Y:S01]  /*1a60*/  FADD R13, R9, R4 ;  /* 0x00000004090d7221 */ /* 0x000fe20000000000 */
[----:B-1----:R-:W-:Y:S01]  /*1a70*/  FMUL R18, R18, R17 ;  /* 0x0000001112127220 */ /* 0x002fe20000400000 */
[----:B------:R-:W-:Y:S01]  /*1a80*/  FSEL R8, R25, R8, P4 ;  /* 0x0000000819087208 */ /* 0x000fe20002000000 */
[----:B------:R-:W-:Y:S01]  /*1a90*/  @!P2 FMUL R19, R19, 16777216 ;  /* 0x4b8000001313a820 */ /* 0x000fe20000400000 */
[----:B------:R-:W-:Y:S01]  /*1aa0*/  @!P2 FMUL R20, R20, 16777216 ;  /* 0x4b8000001414a820 */ /* 0x000fe20000400000 */
[----:B------:R-:W0:Y:S01]  /*1ab0*/  MUFU.RCP R23, R23 ;  /* 0x0000001700177308 */ /* 0x000e220000001000 */
[----:B------:R-:W-:Y:S01]  /*1ac0*/  FFMA R53, R53, R14, R52 ;  /* 0x0000000e35357223 */ /* 0x000fe20000000034 */
[----:B------:R-:W-:Y:S01]  /*1ad0*/  FSETP.NEU.AND P2, PT, R11, RZ, PT ;  /* 0x000000ff0b00720b */ /* 0x000fe20003f4d000 */
[----:B------:R-:W-:Y:S01]  /*1ae0*/  FFMA R16, R14, R16, R15 ;  /* 0x000000100e107223 */ /* 0x000fe2000000000f */
[C---:B------:R-:W-:Y:S01]  /*1af0*/  FSETP.GT.AND P0, PT, |R13|.reuse, 8.50705917302346158658e+37, PT ;  /* 0x7e8000000d00780b */ /* 0x040fe20003f04200 */
[--C-:B------:R-:W-:Y:S01]  /*1b00*/  FADD R56, R56, -R53.reuse ;  /* 0x8000003538387221 */ /* 0x100fe20000000000 */
[----:B------:R-:W-:Y:S01]  /*1b10*/  FSEL R18, R18, RZ, P2 ;  /* 0x000000ff12127208 */ /* 0x000fe20001000000 */
[----:B------:R-:W-:Y:S01]  /*1b20*/  @!P1 FMUL R22, R22, 16777216 ;  /* 0x4b80000016169820 */ /* 0x000fe20000400000 */
[----:B------:R-:W-:Y:S01]  /*1b30*/  FSEL R15, R24, R9, P0 ;  /* 0x00000009180f7208 */ /* 0x000fe20000000000 */
[----:B------:R-:W-:Y:S01]  /*1b40*/  FMUL R9, R56, R56 ;  /* 0x0000003838097220 */ /* 0x000fe20000400000 */
[----:B------:R-:W1:Y:S01]  /*1b50*/  MUFU.RCP R19, R19 ;  /* 0x0000001300137308 */ /* 0x000e620000001000 */
[----:B------:R-:W-:Y:S01]  /*1b60*/  @!P3 FMUL R8, R8, 16777216 ;  /* 0x4b8000000808b820 */ /* 0x000fe20000400000 */
[----:B------:R-:W-:Y:S01]  /*1b70*/  FFMA R56, R56, R18, R53 ;  /* 0x0000001238387223 */ /* 0x000fe20000000035 */
[----:B------:R-:W-:Y:S01]  /*1b80*/  FMUL R9, R12, R9 ;  /* 0x000000090c097220 */ /* 0x000fe20000400000 */
[C---:B------:R-:W-:Y:S01]  /*1b90*/  FSETP.GEU.AND P2, PT, |R13|.reuse, 1.175494350822287508e-38, PT ;  /* 0x008000000d00780b */ /* 0x040fe20003f4e200 */
[----:B------:R-:W-:Y:S01]  /*1ba0*/  FMUL R14, R13, 0.25 ;  /* 0x3e8000000d0e7820 */ /* 0x000fe20000400000 */
[----:B0-----:R-:W-:Y:S01]  /*1bb0*/  FMUL R23, R23, R8 ;  /* 0x0000000817177220 */ /* 0x001fe20000400000 */
[----:B------:R-:W-:Y:S01]  /*1bc0*/  FADD R57, R57, -R56 ;  /* 0x8000003839397221 */ /* 0x000fe20000000000 */
[----:B------:R-:W0:Y:S01]  /*1bd0*/  MUFU.RCP R22, R22 ;  /* 0x0000001600167308 */ /* 0x000e220000001000 */
[----:B------:R-:W-:Y:S01]  /*1be0*/  FADD R8, R10, R13 ;  /* 0x0000000d0a087221 */ /* 0x000fe20000000000 */
[----:B------:R-:W-:Y:S01]  /*1bf0*/  FSEL R14, R14, R13, P0 ;  /* 0x0000000d0e0e7208 */ /* 0x000fe20000000000 */
[----:B------:R-:W-:Y:S01]  /*1c00*/  FMUL R12, R57, R57 ;  /* 0x00000039390c7220 */ /* 0x000fe20000400000 */
[----:B------:R-:W-:Y:S01]  /*1c10*/  @!P1 FMUL R21, R21, 16777216 ;  /* 0x4b80000015159820 */ /* 0x000fe20000400000 */
[----:B------:R-:W-:Y:S01]  /*1c20*/  FSETP.NEU.AND P1, PT, R2, RZ, PT ;  /* 0x000000ff0200720b */ /* 0x000fe20003f2d000 */
[----:B------:R-:W-:Y:S01]  /*1c30*/  FADD R45, R45, R16 ;  /* 0x000000102d2d7221 */ /* 0x000fe20000000000 */
[C---:B------:R-:W-:Y:S01]  /*1c40*/  FSETP.GEU.AND P3, PT, |R8|.reuse, 1.175494350822287508e-38, PT ;  /* 0x008000000800780b */ /* 0x040fe20003f6e200 */
[----:B------:R-:W-:Y:S01]  /*1c50*/  FMUL R12, R11, R12 ;  /* 0x0000000c0b0c7220 */ /* 0x000fe20000400000 */
[C---:B------:R-:W-:Y:S01]  /*1c60*/  FMUL R11, R8.reuse, 0.25 ;  /* 0x3e800000080b7820 */ /* 0x040fe20000400000 */
[----:B------:R-:W-:Y:S01]  /*1c70*/  FSETP.GT.AND P0, PT, |R8|, 8.50705917302346158658e+37, PT ;  /* 0x7e8000000800780b */ /* 0x000fe20003f04200 */
[----:B-1----:R-:W-:Y:S01]  /*1c80*/  FMUL R19, R19, R20 ;  /* 0x0000001413137220 */ /* 0x002fe20000400000 */
[----:B------:R-:W-:Y:S01]  /*1c90*/  @!P2 FMUL R14, R14, 16777216 ;  /* 0x4b8000000e0ea820 */ /* 0x000fe20000400000 */
[----:B------:R-:W-:Y:S01]  /*1ca0*/  FFMA R18, R18, R9, R45 ;  /* 0x0000000912127223 */ /* 0x000fe2000000002d */
[----:B------:R-:W-:Y:S01]  /*1cb0*/  FSEL R11, R11, R8, P0 ;  /* 0x000000080b0b7208 */ /* 0x000fe20000000000 */
[----:B------:R-:W-:Y:S01]  /*1cc0*/  FMUL R17, R10, 0.25 ;  /* 0x3e8000000a117820 */ /* 0x000fe20000400000 */
[----:B0-----:R-:W-:Y:S01]  /*1cd0*/  FMUL R22, R22, R21 ;  /* 0x0000001516167220 */ /* 0x001fe20000400000 */
[----:B------:R-:W-:Y:S01]  /*1ce0*/  FSEL R19, R19, RZ, P1 ;  /* 0x000000ff13137208 */ /* 0x000fe20000800000 */
[----:B------:R-:W0:Y:S01]  /*1cf0*/  SHFL.BFLY PT, R21, R8, 0x10, 0x1f ;  /* 0x0e001f0008157f89 */ /* 0x000e2200000e0000 */
[----:B------:R-:W-:Y:S01]  /*1d00*/  FSETP.NEU.AND P1, PT, R3, RZ, PT ;  /* 0x000000ff0300720b */ /* 0x000fe20003f2d000 */
[----:B------:R-:W-:Y:S01]  /*1d10*/  @!P3 FMUL R11, R11, 16777216 ;  /* 0x4b8000000b0bb820 */ /* 0x000fe20000400000 */
[----:B------:R-:W1:Y:S01]  /*1d20*/  MUFU.RCP R14, R14 ;  /* 0x0000000e000e7308 */ /* 0x000e620000001000 */
[----:B------:R-:W-:Y:S01]  /*1d30*/  FFMA R9, R57, R19, R56 ;  /* 0x0000001339097223 */ /* 0x000fe20000000038 */
[----:B------:R-:W-:Y:S01]  /*1d40*/  FADD R18, R47, R18 ;  /* 0x000000122f127221 */ /* 0x000fe20000000000 */
[----:B------:R-:W-:Y:S01]  /*1d50*/  FSEL R22, R22, RZ, P1 ;  /* 0x000000ff16167208 */ /* 0x000fe20000800000 */
[----:B------:R-:W-:Y:S01]  /*1d60*/  @!P2 FMUL R15, R15, 16777216 ;  /* 0x4b8000000f0fa820 */ /* 0x000fe20000400000 */
[--C-:B------:R-:W-:Y:S01]  /*1d70*/  FADD R60, R60, -R9.reuse ;  /* 0x800000093c3c7221 */ /* 0x100fe20000000000 */
[----:B------:R-:W-:Y:S01]  /*1d80*/  FFMA R19, R19, R12, R18 ;  /* 0x0000000c13137223 */ /* 0x000fe20000000012 */
[----:B------:R-:W-:Y:S01]  /*1d90*/  FSETP.NEU.AND P1, PT, R4, RZ, PT ;  /* 0x000000ff0400720b */ /* 0x000fe20003f2d000 */
[----:B------:R-:W2:Y:S01]  /*1da0*/  MUFU.RCP R11, R11 ;  /* 0x0000000b000b7308 */ /* 0x000ea20000001000 */
[C---:B------:R-:W-:Y:S01]  /*1db0*/  FFMA R12, R60.reuse, R22, R9 ;  /* 0x000000163c0c7223 */ /* 0x040fe20000000009 */
[----:B------:R-:W-:Y:S01]  /*1dc0*/  FMUL R9, R60, R60 ;  /* 0x0000003c3c097220 */ /* 0x000fe20000400000 */
[----:B------:R-:W-:Y:S01]  /*1dd0*/  FSEL R10, R17, R10, P0 ;  /* 0x0000000a110a7208 */ /* 0x000fe20000000000 */
[----:B------:R-:W-:Y:S01]  /*1de0*/  FADD R19, R48, R19 ;  /* 0x0000001330137221 */ /* 0x000fe20000000000 */
[----:B------:R-:W-:Y:S01]  /*1df0*/  FSEL R23, R23, RZ, P1 ;  /* 0x000000ff17177208 */ /* 0x000fe20000800000 */
[----:B------:R-:W-:Y:S01]  /*1e00*/  FMUL R9, R2, R9 ;  /* 0x0000000902097220 */ /* 0x000fe20000400000 */
[--C-:B------:R-:W-:Y:S01]  /*1e10*/  FADD R61, R61, -R12.reuse ;  /* 0x8000000c3d3d7221 */ /* 0x100fe20000000000 */
[----:B------:R-:W-:Y:S01]  /*1e20*/  @!P3 FMUL R10, R10, 16777216 ;  /* 0x4b8000000a0ab820 */ /* 0x000fe20000400000 */
[----:B-1----:R-:W-:Y:S01]  /*1e30*/  FMUL R14, R14, R15 ;  /* 0x0000000f0e0e7220 */ /* 0x002fe20000400000 */
[----:B------:R-:W-:Y:S01]  /*1e40*/  FFMA R22, R22, R9, R19 ;  /* 0x0000000916167223 */ /* 0x000fe20000000013 */
[----:B------:R-:W-:Y:S01]  /*1e50*/  FFMA R9, R61, R23, R12 ;  /* 0x000000173d097223 */ /* 0x000fe2000000000c */
[----:B------:R-:W-:Y:S01]  /*1e60*/  FSETP.NEU.AND P0, PT, R13, RZ, PT ;  /* 0x000000ff0d00720b */ /* 0x000fe20003f0d000 */
[----:B------:R-:W-:Y:S01]  /*1e70*/  FMUL R2, R61, R61 ;  /* 0x0000003d3d027220 */ /* 0x000fe20000400000 */
[----:B------:R-:W-:Y:S01]  /*1e80*/  FADD R22, R49, R22 ;  /* 0x0000001631167221 */ /* 0x000fe20000000000 */
[----:B------:R-:W-:Y:S01]  /*1e90*/  FADD R62, R62, -R9 ;  /* 0x800000093e3e7221 */ /* 0x000fe20000000000 */
[----:B--2---:R-:W-:Y:S01]  /*1ea0*/  FMUL R11, R11, R10 ;  /* 0x0000000a0b0b7220 */ /* 0x004fe20000400000 */
[----:B0-----:R-:W-:Y:S01]  /*1eb0*/  FADD R10, R8, R21 ;  /* 0x00000015080a7221 */ /* 0x001fe20000000000 */
[----:B------:R-:W-:Y:S01]  /*1ec0*/  FSEL R14, R14, RZ, P0 ;  /* 0x000000ff0e0e7208 */ /* 0x000fe20000000000 */
[----:B------:R-:W-:Y:S01]  /*1ed0*/  FMUL R2, R3, R2 ;  /* 0x0000000203027220 */ /* 0x000fe20000400000 */
[----:B------:R-:W-:Y:S01]  /*1ee0*/  FMUL R3, R62, R62 ;  /* 0x0000003e3e037220 */ /* 0x000fe20000400000 */
[----:B------:R-:W-:Y:S01]  /*1ef0*/  FSETP.NEU.AND P1, PT, R8, RZ, PT ;  /* 0x000000ff0800720b */ /* 0x000fe20003f2d000 */
[----:B------:R-:W0:Y:S01]  /*1f00*/  SHFL.BFLY PT, R15, R10, 0x8, 0x1f ;  /* 0x0d001f000a0f7f89 */ /* 0x000e2200000e0000 */
[----:B------:R-:W-:Y:S01]  /*1f10*/  FSETP.GEU.AND P2, PT, |R10|, 1.175494350822287508e-38, PT ;  /* 0x008000000a00780b */ /* 0x000fe20003f4e200 */
[----:B------:R-:W-:Y:S01]  /*1f20*/  FFMA R62, R62, R14, R9 ;  /* 0x0000000e3e3e7223 */ /* 0x000fe20000000009 */
[C---:B------:R-:W-:Y:S01]  /*1f30*/  FMUL R9, R10.reuse, 0.25 ;  /* 0x3e8000000a097820 */ /* 0x040fe20000400000 */
[----:B------:R-:W-:Y:S01]  /*1f40*/  FFMA R23, R23, R2, R22 ;  /* 0x0000000217177223 */ /* 0x000fe20000000016 */
[----:B------:R-:W-:Y:S01]  /*1f50*/  FSETP.GT.AND P0, PT, |R10|, 8.50705917302346158658e+37, PT ;  /* 0x7e8000000a00780b */ /* 0x000fe20003f04200 */
[----:B------:R-:W-:Y:S01]  /*1f60*/  FMUL R3, R4, R3 ;  /* 0x0000000304037220 */ /* 0x000fe20000400000 */
[----:B------:R-:W-:Y:S01]  /*1f70*/  FSEL R11, R11, RZ, P1 ;  /* 0x000000ff0b0b7208 */ /* 0x000fe20000800000 */
[--C-:B------:R-:W-:Y:S01]  /*1f80*/  FADD R63, R63, -R62.reuse ;  /* 0x8000003e3f3f7221 */ /* 0x100fe20000000000 */
[----:B------:R-:W-:Y:S01]  /*1f90*/  FADD R23, R50, R23 ;  /* 0x0000001732177221 */ /* 0x000fe20000000000 */
[----:B------:R-:W-:Y:S01]  /*1fa0*/  FSEL R4, R9, R10, P0 ;  /* 0x0000000a09047208 */ /* 0x000fe20000000000 */
[----:B------:R-:W-:Y:S01]  /*1fb0*/  IMAD.MOV.U32 R50, RZ, RZ, 0x7f800000 ;  /* 0x7f800000ff327424 */ /* 0x000fe200078e00ff */
[C---:B------:R-:W-:Y:S01]  /*1fc0*/  FFMA R62, R63.reuse, R11, R62 ;  /* 0x0000000b3f3e7223 */ /* 0x040fe2000000003e */
[----:B------:R-:W-:Y:S01]  /*1fd0*/  FFMA R14, R14, R3, R23 ;  /* 0x000000030e0e7223 */ /* 0x000fe20000000017 */
[----:B------:R-:W-:Y:S01]  /*1fe0*/  FMUL R2, R63, R63 ;  /* 0x0000003f3f027220 */ /* 0x000fe20000400000 */
[----:B------:R-:W-:Y:S01]  /*1ff0*/  @!P2 FMUL R4, R4, 16777216 ;  /* 0x4b8000000404a820 */ /* 0x000fe20000400000 */
[C---:B------:R-:W-:Y:S01]  /*2000*/  FSETP.NEU.AND P1, PT, R10.reuse, RZ, PT ;  /* 0x000000ff0a00720b */ /* 0x040fe20003f2d000 */
[----:B------:R-:W-:Y:S01]  /*2010*/  FADD R14, R51, R14 ;  /* 0x0000000e330e7221 */ /* 0x000fe20000000000 */
[----:B------:R-:W-:Y:S01]  /*2020*/  FMUL R2, R13, R2 ;  /* 0x000000020d027220 */ /* 0x000fe20000400000 */
[----:B------:R-:W1:Y:S01]  /*2030*/  SHFL.BFLY PT, R3, R62, 0x10, 0x1f ;  /* 0x0e001f003e037f89 */ /* 0x000e6200000e0000 */
[----:B------:R-:W-:Y:S01]  /*2040*/  @P0 FMUL R21, R21, 0.25 ;  /* 0x3e80000015150820 */ /* 0x000fe20000400000 */
[----:B------:R-:W2:Y:S01]  /*2050*/  MUFU.RCP R4, R4 ;  /* 0x0000000400047308 */ /* 0x000ea20000001000 */
[----:B------:R-:W-:Y:S01]  /*2060*/  FFMA R2, R11, R2, R14 ;  /* 0x000000020b027223 */ /* 0x000fe2000000000e */
[----:B------:R-:W-:Y:S01]  /*2070*/  SHF.R.U32.HI R32, RZ, 0x3, R0 ;  /* 0x00000003ff207819 */ /* 0x000fe20000011600 */
[----:B0-----:R-:W-:Y:S01]  /*2080*/  FADD R12, R10, R15 ;  /* 0x0000000f0a0c7221 */ /* 0x001fe20000000000 */
[----:B------:R-:W-:Y:S01]  /*2090*/  @!P2 FMUL R21, R21, 16777216 ;  /* 0x4b8000001515a820 */ /* 0x000fe20000400000 */
[----:B------:R-:W-:Y:S01]  /*20a0*/  ISETP.GE.AND P3, PT, R0, 0x8, PT ;  /* 0x000000080000780c */ /* 0x000fe20003f66270 */
[----:B------:R-:W0:Y:S01]  /*20b0*/  SHFL.BFLY PT, R9, R2, 0x10, 0x1f ;  /* 0x0e001f0002097f89 */ /* 0x000e2200000e0000 */
[C---:B------:R-:W-:Y:S01]  /*20c0*/  FMUL R11, R12.reuse, 0.25 ;  /* 0x3e8000000c0b7820 */ /* 0x040fe20000400000 */
[C---:B------:R-:W-:Y:S01]  /*20d0*/  FSETP.GEU.AND P2, PT, |R12|.reuse, 1.175494350822287508e-38, PT ;  /* 0x008000000c00780b */ /* 0x040fe20003f4e200 */
[----:B------:R-:W-:Y:S01]  /*20e0*/  IMAD.MOV.U32 R37, RZ, RZ, -0x800000 ;  /* 0xff800000ff257424 */ /* 0x000fe200078e00ff */
[----:B------:R-:W-:Y:S01]  /*20f0*/  FSETP.GT.AND P0, PT, |R12|, 8.50705917302346158658e+37, PT ;  /* 0x7e8000000c00780b */ /* 0x000fe20003f04200 */
[----:B------:R-:W3:Y:S01]  /*2100*/  SHFL.BFLY PT, R17, R12, 0x4, 0x1f ;  /* 0x0c801f000c117f89 */ /* 0x000ee200000e0000 */
[----:B------:R-:W-:Y:S01]  /*2110*/  LOP3.LUT R32, R32, 0x1c, RZ, 0xc0, !PT ;  /* 0x0000001c20207812 */ /* 0x000fe200078ec0ff */
[----:B------:R-:W-:Y:S01]  /*2120*/  IMAD.MOV.U32 R52, RZ, RZ, -0x800000 ;  /* 0xff800000ff347424 */ /* 0x000fe200078e00ff */
[----:B------:R-:W-:Y:S01]  /*2130*/  FSEL R13, R11, R12, P0 ;  /* 0x0000000c0b0d7208 */ /* 0x000fe20000000000 */
[----:B------:R-:W-:Y:S01]  /*2140*/  IMAD.MOV.U32 R51, RZ, RZ, -0x800000 ;  /* 0xff800000ff337424 */ /* 0x000fe200078e00ff */
[----:B--2---:R-:W-:Y:S01]  /*2150*/  FMUL R21, R4, R21 ;  /* 0x0000001504157220 */ /* 0x004fe20000400000 */
[----:B------:R-:W-:Y:S01]  /*2160*/  IMAD.MOV.U32 R36, RZ, RZ, -0x800000 ;  /* 0xff800000ff247424 */ /* 0x000fe200078e00ff */
[----:B------:R-:W-:Y:S01]  /*2170*/  UPLOP3.LUT UP0, UPT, UPT, UPT, UPT, 0x80, 0x0 ;  /* 0x000000000000789c */ /* 0x000fe20003f0f070 */
[----:B------:R-:W-:Y:S01]  /*2180*/  IMAD.MOV.U32 R47, RZ, RZ, -0x800000 ;  /* 0xff800000ff2f7424 */ /* 0x000fe200078e00ff */
[----:B------:R-:W-:Y:S01]  /*2190*/  UMOV UR4, URZ ;  /* 0x0000003f00047c82 */ /* 0x000fe20008000000 */
[----:B------:R-:W-:Y:S01]  /*21a0*/  FSEL R21, R21, RZ, P1 ;  /* 0x000000ff15157208 */ /* 0x000fe20000800000 */
[----:B-1----:R-:W-:Y:S01]  /*21b0*/  FADD R3, -R62, R3 ;  /* 0x000000033e037221 */ /* 0x002fe20000000100 */
[----:B------:R-:W-:Y:S01]  /*21c0*/  @!P2 FMUL R13, R13, 16777216 ;  /* 0x4b8000000d0da820 */ /* 0x000fe20000400000 */
[----:B------:R-:W-:Y:S01]  /*21d0*/  @P0 FMUL R15, R15, 0.25 ;  /* 0x3e8000000f0f0820 */ /* 0x000fe20000400000 */
[----:B------:R-:W-:Y:S01]  /*21e0*/  FSETP.NEU.AND P1, PT, R12, RZ, PT ;  /* 0x000000ff0c00720b */ /* 0x000fe20003f2d000 */
[C---:B------:R-:W-:Y:S01]  /*21f0*/  FMUL R11, R3.reuse, R3 ;  /* 0x00000003030b7220 */ /* 0x040fe20000400000 */
[----:B------:R-:W-:Y:S01]  /*2200*/  FFMA R3, R3, R21, R62 ;  /* 0x0000001503037223 */ /* 0x000fe2000000003e */
[----:B------:R-:W-:Y:S01]  /*2210*/  @!P2 FMUL R15, R15, 16777216 ;  /* 0x4b8000000f0fa820 */ /* 0x000fe20000400000 */
[----:B------:R-:W-:Y:S01]  /*2220*/  IMAD.MOV.U32 R38, RZ, RZ, -0x800000 ;  /* 0xff800000ff267424 */ /* 0x000fe200078e00ff */
[----:B0-----:R-:W-:Y:S01]  /*2230*/  FADD R2, R2, R9 ;  /* 0x0000000902027221 */ /* 0x001fe20000000000 */
[----:B------:R-:W-:Y:S01]  /*2240*/  FMUL R11, R8, R11 ;  /* 0x0000000b080b7220 */ /* 0x000fe20000400000 */
[----:B------:R-:W0:Y:S01]  /*2250*/  SHFL.BFLY PT, R4, R3, 0x8, 0x1f ;  /* 0x0d001f0003047f89 */ /* 0x000e2200000e0000 */
[----:B------:R1:W2:Y:S01]  /*2260*/  MUFU.RCP R8, R13 ;  /* 0x0000000d00087308 */ /* 0x0002a20000001000 */
[----:B------:R-:W-:Y:S01]  /*2270*/  IMAD.MOV.U32 R33, RZ, RZ, -0x800000 ;  /* 0xff800000ff217424 */ /* 0x000fe200078e00ff */
[----:B------:R-:W-:Y:S01]  /*2280*/  FFMA R2, R21, R11, R2 ;  /* 0x0000000b15027223 */ /* 0x000fe20000000002 */
[----:B---3--:R-:W-:Y:S01]  /*2290*/  FADD R14, R12, R17 ;  /* 0x000000110c0e7221 */ /* 0x008fe20000000000 */
[----:B------:R-:W-:-:S02]  /*22a0*/  IMAD.MOV.U32 R39, RZ, RZ, 0x7f800000 ;  /* 0x7f800000ff277424 */ /* 0x000fc400078e00ff */
[----:B------:R-:W-:Y:S01]  /*22b0*/  IMAD.MOV.U32 R34, RZ, RZ, 0x7f800000 ;  /* 0x7f800000ff227424 */ /* 0x000fe200078e00ff */
[----:B------:R-:W3:Y:S01]  /*22c0*/  SHFL.BFLY PT, R9, R2, 0x8, 0x1f ;  /* 0x0d001f0002097f89 */ /* 0x000ee200000e0000 */
[C---:B------:R-:W-:Y:S01]  /*22d0*/  FSETP.GEU.AND P2, PT, |R14|.reuse, 1.175494350822287508e-38, PT ;  /* 0x008000000e00780b */ /* 0x040fe20003f4e200 */
[C---:B------:R-:W-:Y:S01]  /*22e0*/  FMUL R11, R14.reuse, 0.25 ;  /* 0x3e8000000e0b7820 */ /* 0x040fe20000400000 */
[----:B------:R-:W-:Y:S01]  /*22f0*/  FSETP.GT.AND P0, PT, |R14|, 8.50705917302346158658e+37, PT ;  /* 0x7e8000000e00780b */ /* 0x000fe20003f04200 */
[----:B------:R-:W-:Y:S02]  /*2300*/  IMAD.MOV.U32 R43, RZ, RZ, 0x7f800000 ;  /* 0x7f800000ff2b7424 */ /* 0x000fe400078e00ff */
[----:B------:R-:W-:Y:S01]  /*2310*/  IMAD.MOV.U32 R40, RZ, RZ, 0x7f800000 ;  /* 0x7f800000ff287424 */ /* 0x000fe200078e00ff */
[----:B-1----:R-:W-:Y:S01]  /*2320*/  FSEL R13, R11, R14, P0 ;  /* 0x0000000e0b0d7208 */ /* 0x002fe20000000000 */
[----:B------:R-:W-:Y:S01]  /*2330*/  IMAD.MOV.U32 R44, RZ, RZ, 0x7f800000 ;  /* 0x7f800000ff2c7424 */ /* 0x000fe200078e00ff */
[----:B--2---:R-:W-:Y:S01]  /*2340*/  FMUL R8, R8, R15 ;  /* 0x0000000f08087220 */ /* 0x004fe20000400000 */
[----:B------:R-:W-:Y:S01]  /*2350*/  IMAD.MOV.U32 R41, RZ, RZ, 0x7f800000 ;  /* 0x7f800000ff297424 */ /* 0x000fe200078e00ff */
[----:B------:R-:W1:Y:S03]  /*2360*/  SHFL.BFLY PT, R15, R14, 0x2, 0x1f ;  /* 0x0c401f000e0f7f89 */ /* 0x000e6600000e0000 */
[----:B------:R-:W-:Y:S01]  /*2370*/  FSEL R8, R8, RZ, P1 ;  /* 0x000000ff08087208 */ /* 0x000fe20000800000 */
[----:B------:R-:W-:Y:S01]  /*2380*/  @!P2 FMUL R13, R13, 16777216 ;  /* 0x4b8000000d0da820 */ /* 0x000fe20000400000 */
[----:B0-----:R-:W-:Y:S01]  /*2390*/  FADD R4, -R3, R4 ;  /* 0x0000000403047221 */ /* 0x001fe20000000100 */
[----:B------:R-:W-:Y:S01]  /*23a0*/  @P0 FMUL R17, R17, 0.25 ;  /* 0x3e80000011110820 */ /* 0x000fe20000400000 */
[----:B------:R-:W-:-:S02]  /*23b0*/  FSETP.NEU.AND P1, PT, R14, RZ, PT ;  /* 0x000000ff0e00720b */ /* 0x000fc40003f2d000 */
[C---:B------:R-:W-:Y:S01]  /*23c0*/  FMUL R11, R4.reuse, R4 ;  /* 0x00000004040b7220 */ /* 0x040fe20000400000 */
[----:B------:R-:W-:Y:S01]  /*23d0*/  FFMA R3, R4, R8, R3 ;  /* 0x0000000804037223 */ /* 0x000fe20000000003 */
[----:B------:R-:W-:Y:S01]  /*23e0*/  @!P2 FMUL R17, R17, 16777216 ;  /* 0x4b8000001111a820 */ /* 0x000fe20000400000 */
[----:B---3--:R-:W-:Y:S01]  /*23f0*/  FADD R9, R2, R9 ;  /* 0x0000000902097221 */ /* 0x008fe20000000000 */
[----:B------:R-:W-:Y:S02]  /*2400*/  FMUL R11, R10, R11 ;  /* 0x0000000b0a0b7220 */ /* 0x000fe40000400000 */
[----:B------:R-:W0:Y:S02]  /*2410*/  SHFL.BFLY PT, R2, R3, 0x4, 0x1f ;  /* 0x0c801f0003027f89 */ /* 0x000e2400000e0000 */
[----:B------:R-:W-:Y:S02]  /*2420*/  FFMA R9, R8, R11, R9 ;  /* 0x0000000b08097223 */ /* 0x000fe40000000009 */
[----:B------:R2:W3:Y:S03]  /*2430*/  MUFU.RCP R8, R13 ;  /* 0x0000000d00087308 */ /* 0x0004e60000001000 */
[----:B------:R-:W4:Y:S01]  /*2440*/  SHFL.BFLY PT, R4, R9, 0x4, 0x1f ;  /* 0x0c801f0009047f89 */ /* 0x000f2200000e0000 */
[----:B-1----:R-:W-:-:S04]  /*2450*/  FADD R10, R14, R15 ;  /* 0x0000000f0e0a7221 */ /* 0x002fc80000000000 */
[C---:B------:R-:W-:Y:S01]  /*2460*/  FMUL R11, R10.reuse, 0.25 ;  /* 0x3e8000000a0b7820 */ /* 0x040fe20000400000 */
[C---:B------:R-:W-:Y:S02]  /*2470*/  FSETP.GEU.AND P2, PT, |R10|.reuse, 1.175494350822287508e-38, PT ;  /* 0x008000000a00780b */ /* 0x040fe40003f4e200 */
[----:B------:R-:W-:-:S04]  /*2480*/  FSETP.GT.AND P0, PT, |R10|, 8.50705917302346158658e+37, PT ;  /* 0x7e8000000a00780b */ /* 0x000fc80003f04200 */
[----:B--2---:R-:W-:Y:S01]  /*2490*/  FSEL R13, R11, R10, P0 ;  /* 0x0000000a0b0d7208 */ /* 0x004fe20000000000 */
[----:B---3--:R-:W-:Y:S02]  /*24a0*/  FMUL R8, R8, R17 ;  /* 0x0000001108087220 */ /* 0x008fe40000400000 */
[----:B------:R-:W1:Y:S01]  /*24b0*/  SHFL.BFLY PT, R17, R10, 0x1, 0x1f ;  /* 0x0c201f000a117f89 */ /* 0x000e6200000e0000 */
[----:B0-----:R-:W-:Y:S02]  /*24c0*/  FADD R2, -R3, R2 ;  /* 0x0000000203027221 */ /* 0x001fe40000000100 */
[----:B------:R-:W-:Y:S01]  /*24d0*/  FSEL R8, R8, RZ, P1 ;  /* 0x000000ff08087208 */ /* 0x000fe20000800000 */
[----:B------:R-:W-:Y:S01]  /*24e0*/  @!P2 FMUL R13, R13, 16777216 ;  /* 0x4b8000000d0da820 */ /* 0x000fe20000400000 */
[----:B------:R-:W-:Y:S01]  /*24f0*/  FMUL R11, R2, R2 ;  /* 0x00000002020b7220 */ /* 0x000fe20000400000 */
[----:B------:R-:W-:Y:S01]  /*2500*/  @P0 FMUL R15, R15, 0.25 ;  /* 0x3e8000000f0f0820 */ /* 0x000fe20000400000 */
[----:B------:R-:W-:Y:S01]  /*2510*/  FSETP.NEU.AND P0, PT, R10, RZ, PT ;  /* 0x000000ff0a00720b */ /* 0x000fe20003f0d000 */
[----:B------:R-:W-:Y:S01]  /*2520*/  FFMA R2, R2, R8, R3 ;  /* 0x0000000802027223 */ /* 0x000fe20000000003 */
[----:B----4-:R-:W-:Y:S01]  /*2530*/  FADD R9, R9, R4 ;  /* 0x0000000409097221 */ /* 0x010fe20000000000 */
[----:B------:R-:W-:Y:S01]  /*2540*/  FMUL R11, R12, R11 ;  /* 0x0000000b0c0b7220 */ /* 0x000fe20000400000 */
[----:B------:R-:W-:Y:S01]  /*2550*/  @!P2 FMUL R15, R15, 16777216 ;  /* 0x4b8000000f0fa820 */ /* 0x000fe20000400000 */
[----:B------:R-:W-:Y:S01]  /*2560*/  LOP3.LUT P2, RZ, R0, 0x1f, RZ, 0xc0, !PT ;  /* 0x0000001f00ff7812 */ /* 0x000fe2000784c0ff */
[----:B------:R-:W0:Y:S01]  /*2570*/  SHFL.BFLY PT, R3, R2, 0x2, 0x1f ;  /* 0x0c401f0002037f89 */ /* 0x000e2200000e0000 */
[----:B------:R-:W-:-:S02]  /*2580*/  FFMA R9, R8, R11, R9 ;  /* 0x0000000b08097223 */ /* 0x000fc40000000009 */
[----:B------:R-:W2:Y:S03]  /*2590*/  MUFU.RCP R8, R13 ;  /* 0x0000000d00087308 */ /* 0x000ea60000001000 */
[----:B------:R-:W3:Y:S01]  /*25a0*/  SHFL.BFLY PT, R4, R9, 0x2, 0x1f ;  /* 0x0c401f0009047f89 */ /* 0x000ee200000e0000 */
[----:B-1----:R-:W-:-:S04]  /*25b0*/  FADD R19, R10, R17 ;  /* 0x000000110a137221 */ /* 0x002fc80000000000 */
[C---:B------:R-:W-:Y:S01]  /*25c0*/  FMUL R12, R19.reuse, 0.25 ;  /* 0x3e800000130c7820 */ /* 0x040fe20000400000 */
[----:B------:R-:W-:Y:S01]  /*25d0*/  FSETP.GEU.AND P1, PT, |R19|, 1.175494350822287508e-38, PT ;  /* 0x008000001300780b */ /* 0x000fe20003f2e200 */
[----:B------:R-:W-:Y:S01]  /*25e0*/  @!P2 STS [R32+0x40], R19 ;  /* 0x000040132000a388 */ /* 0x000fe20000000800 */
[----:B--2---:R-:W-:-:S05]  /*25f0*/  FMUL R8, R8, R15 ;  /* 0x0000000f08087220 */ /* 0x004fca0000400000 */
[----:B------:R-:W-:Y:S01]  /*2600*/  FSEL R8, R8, RZ, P0 ;  /* 0x000000ff08087208 */ /* 0x000fe20000000000 */
[----:B0-----:R-:W-:Y:S01]  /*2610*/  FADD R3, -R2, R3 ;  /* 0x0000000302037221 */ /* 0x001fe20000000100 */
[----:B------:R-:W-:-:S03]  /*2620*/  FSETP.GT.AND P0, PT, |R19|, 8.50705917302346158658e+37, PT ;  /* 0x7e8000001300780b */ /* 0x000fc60003f04200 */
[C---:B------:R-:W-:Y:S01]  /*2630*/  FMUL R11, R3.reuse, R3 ;  /* 0x00000003030b7220 */ /* 0x040fe20000400000 */
[----:B------:R-:W-:Y:S01]  /*2640*/  FFMA R2, R3, R8, R2 ;  /* 0x0000000803027223 */ /* 0x000fe20000000002 */
[----:B------:R-:W-:Y:S01]  /*2650*/  FSEL R12, R12, R19, P0 ;  /* 0x000000130c0c7208 */ /* 0x000fe20000000000 */
[----:B---3--:R-:W-:Y:S01]  /*2660*/  FADD R9, R9, R4 ;  /* 0x0000000409097221 */ /* 0x008fe20000000000 */
[----:B------:R-:W-:Y:S02]  /*2670*/  FMUL R11, R14, R11 ;  /* 0x0000000b0e0b7220 */ /* 0x000fe40000400000 */
[----:B------:R-:W0:Y:S01]  /*2680*/  SHFL.BFLY PT, R3, R2, 0x1, 0x1f ;  /* 0x0c201f0002037f89 */ /* 0x000e2200000e0000 */
[----:B------:R-:W-:Y:S01]  /*2690*/  @!P1 FMUL R12, R12, 16777216 ;  /* 0x4b8000000c0c9820 */ /* 0x000fe20000400000 */
[----:B------:R-:W-:Y:S02]  /*26a0*/  FFMA R9, R8, R11, R9 ;  /* 0x0000000b08097223 */ /* 0x000fe40000000009 */
[----:B------:R-:W-:Y:S01]  /*26b0*/  @P0 FMUL R17, R17, 0.25 ;  /* 0x3e80000011110820 */ /* 0x000fe20000400000 */
[----:B------:R-:W-:-:S02]  /*26c0*/  FSETP.NEU.AND P0, PT, R19, RZ, PT ;  /* 0x000000ff1300720b */ /* 0x000fc40003f0d000 */
[----:B------:R-:W1:Y:S01]  /*26d0*/  SHFL.BFLY PT, R4, R9, 0x1, 0x1f ;  /* 0x0c201f0009047f89 */ /* 0x000e6200000e0000 */
[----:B------:R-:W2:Y:S01]  /*26e0*/  MUFU.RCP R12, R12 ;  /* 0x0000000c000c7308 */ /* 0x000ea20000001000 */
[----:B------:R-:W-:Y:S01]  /*26f0*/  @!P1 FMUL R17, R17, 16777216 ;  /* 0x4b80000011119820 */ /* 0x000fe20000400000 */
[----:B0-----:R-:W-:-:S03]  /*2700*/  FADD R3, -R2, R3 ;  /* 0x0000000302037221 */ /* 0x001fc60000000100 */
[----:B--2---:R-:W-:Y:S01]  /*2710*/  FMUL R17, R12, R17 ;  /* 0x000000110c117220 */ /* 0x004fe20000400000 */
[----:B------:R-:W-:-:S04]  /*2720*/  FMUL R11, R3, R3 ;  /* 0x00000003030b7220 */ /* 0x000fc80000400000 */
[----:B------:R-:W-:Y:S01]  /*2730*/  FSEL R17, R17, RZ, P0 ;  /* 0x000000ff11117208 */ /* 0x000fe20000000000 */
[----:B-1----:R-:W-:Y:S01]  /*2740*/  FADD R4, R9, R4 ;  /* 0x0000000409047221 */ /* 0x002fe20000000000 */
[----:B------:R-:W-:-:S03]  /*2750*/  FMUL R11, R10, R11 ;  /* 0x0000000b0a0b7220 */ /* 0x000fc60000400000 */
[----:B------:R-:W-:Y:S01]  /*2760*/  FFMA R9, R3, R17, R2 ;  /* 0x0000001103097223 */ /* 0x000fe20000000002 */
[----:B------:R-:W-:-:S04]  /*2770*/  FFMA R17, R17, R11, R4 ;  /* 0x0000000b11117223 */ /* 0x000fc80000000004 */
[----:B------:R-:W-:Y:S04]  /*2780*/  @!P2 STS [R32], R9 ;  /* 0x000000092000a388 */ /* 0x000fe80000000800 */
[----:B------:R-:W-:Y:S04]  /*2790*/  @!P2 STS [R32+0x20], R17 ;  /* 0x000020112000a388 */ /* 0x000fe80000000800 */
[----:B------:R-:W-:Y:S06]  /*27a0*/  BAR.SYNC.DEFER_BLOCKING 0x0 ;  /* 0x0000000000007b1d */ /* 0x000fec0000010000 */
[----:B------:R-:W0:Y:S04]  /*27b0*/  @!P3 LDS R7, [R0.X4+0x40] ;  /* 0x000040000007b984 */ /* 0x000e280000004800 */
[----:B------:R-:W1:Y:S04]  /*27c0*/  @!P3 LDS R5, [R0.X4] ;  /* 0x000000000005b984 */ /* 0x000e680000004800 */
[----:B------:R-:W-:Y:S04]  /*27d0*/  @!P3 LDS R6, [R0.X4+0x20] ;  /* 0x000020000006b984 */ /* 0x000fe80000004800 */
[----:B0-----:R-:W0:Y:S04]  /*27e0*/  SHFL.BFLY PT, R4, R7, 0x4, 0x1f ;  /* 0x0c801f0007047f89 */ /* 0x001e2800000e0000 */
[----:B-1----:R-:W1:Y:S01]  /*27f0*/  SHFL.BFLY PT, R2, R5, 0x4, 0x1f ;  /* 0x0c801f0005027f89 */ /* 0x002e6200000e0000 */
[----:B0-----:R-:W-:-:S04]  /*2800*/  FADD R8, R7, R4 ;  /* 0x0000000407087221 */ /* 0x001fc80000000000 */
[C---:B------:R-:W-:Y:S01]  /*2810*/  FMUL R3, R8.reuse, 0.25 ;  /* 0x3e80000008037820 */ /* 0x040fe20000400000 */
[C---:B------:R-:W-:Y:S01]  /*2820*/  FSETP.GEU.AND P1, PT, |R8|.reuse, 1.175494350822287508e-38, PT ;  /* 0x008000000800780b */ /* 0x040fe20003f2e200 */
[----:B------:R-:W0:Y:S01]  /*2830*/  SHFL.BFLY PT, R11, R8, 0x2, 0x1f ;  /* 0x0c401f00080b7f89 */ /* 0x000e2200000e0000 */
[----:B------:R-:W-:Y:S01]  /*2840*/  FSETP.GT.AND P0, PT, |R8|, 8.50705917302346158658e+37, PT ;  /* 0x7e8000000800780b */ /* 0x000fe20003f04200 */
[----:B-1----:R-:W-:-:S03]  /*2850*/  FADD R2, -R5, R2 ;  /* 0x0000000205027221 */ /* 0x002fc60000000100 */
[----:B------:R-:W-:Y:S01]  /*2860*/  FSEL R9, R3, R8, P0 ;  /* 0x0000000803097208 */ /* 0x000fe20000000000 */
[----:B------:R-:W-:Y:S01]  /*2870*/  FMUL R10, R2, R2 ;  /* 0x00000002020a7220 */ /* 0x000fe20000400000 */
[----:B------:R-:W1:Y:S03]  /*2880*/  SHFL.BFLY PT, R3, R6, 0x4, 0x1f ;  /* 0x0c801f0006037f89 */ /* 0x000e6600000e0000 */
[----:B------:R-:W-:Y:S02]  /*2890*/  FMUL R10, R7, R10 ;  /* 0x0000000a070a7220 */ /* 0x000fe40000400000 */
[----:B------:R-:W-:Y:S02]  /*28a0*/  @!P1 FMUL R9, R9, 16777216 ;  /* 0x4b80000009099820 */ /* 0x000fe40000400000 */
[----:B------:R-:W-:-:S04]  /*28b0*/  @P0 FMUL R4, R4, 0.25 ;  /* 0x3e80000004040820 */ /* 0x000fc80000400000 */
[----:B------:R-:W2:Y:S01]  /*28c0*/  MUFU.RCP R9, R9 ;  /* 0x0000000900097308 */ /* 0x000ea20000001000 */
[----:B------:R-:W-:Y:S01]  /*28d0*/  @!P1 FMUL R4, R4, 16777216 ;  /* 0x4b80000004049820 */ /* 0x000fe20000400000 */
[C---:B------:R-:W-:Y:S01]  /*28e0*/  FSETP.NEU.AND P1, PT, R8.reuse, RZ, PT ;  /* 0x000000ff0800720b */ /* 0x040fe20003f2d000 */
[----:B0-----:R-:W-:-:S04]  /*28f0*/  FADD R12, R8, R11 ;  /* 0x0000000b080c7221 */ /* 0x001fc80000000000 */
[C---:B------:R-:W-:Y:S01]  /*2900*/  FMUL R13, R12.reuse, 0.25 ;  /* 0x3e8000000c0d7820 */ /* 0x040fe20000400000 */
[C---:B------:R-:W-:Y:S02]  /*2910*/  FSETP.GEU.AND P4, PT, |R12|.reuse, 1.175494350822287508e-38, PT ;  /* 0x008000000c00780b */ /* 0x040fe40003f8e200 */
[----:B------:R-:W-:Y:S01]  /*2920*/  FSETP.GT.AND P0, PT, |R12|, 8.50705917302346158658e+37, PT ;  /* 0x7e8000000c00780b */ /* 0x000fe20003f04200 */
[----:B-1----:R-:W-:Y:S01]  /*2930*/  FADD R3, R6, R3 ;  /* 0x0000000306037221 */ /* 0x002fe20000000000 */
[----:B--2---:R-:W-:Y:S02]  /*2940*/  FMUL R4, R9, R4 ;  /* 0x0000000409047220 */ /* 0x004fe40000400000 */
[----:B------:R-:W-:Y:S01]  /*2950*/  FSEL R13, R13, R12, P0 ;  /* 0x0000000c0d0d7208 */ /* 0x000fe20000000000 */
[----:B------:R-:W0:Y:S02]  /*2960*/  SHFL.BFLY PT, R9, R12, 0x1, 0x1f ;  /* 0x0c201f000c097f89 */ /* 0x000e2400000e0000 */
[----:B------:R-:W-:-:S04]  /*2970*/  FSEL R4, R4, RZ, P1 ;  /* 0x000000ff04047208 */ /* 0x000fc80000800000 */
[----:B------:R-:W-:Y:S01]  /*2980*/  @!P4 FMUL R13, R13, 16777216 ;  /* 0x4b8000000d0dc820 */ /* 0x000fe20000400000 */
[----:B------:R-:W-:Y:S01]  /*2990*/  FFMA R2, R2, R4, R5 ;  /* 0x0000000402027223 */ /* 0x000fe20000000005 */
[----:B------:R-:W-:Y:S02]  /*29a0*/  FFMA R3, R4, R10, R3 ;  /* 0x0000000a04037223 */ /* 0x000fe40000000003 */
[----:B------:R-:W1:Y:S01]  /*29b0*/  MUFU.RCP R6, R13 ;  /* 0x0000000d00067308 */ /* 0x000e620000001000 */
[----:B------:R-:W-:Y:S01]  /*29c0*/  @P0 FMUL R11, R11, 0.25 ;  /* 0x3e8000000b0b0820 */ /* 0x000fe20000400000 */
[C---:B------:R-:W-:Y:S01]  /*29d0*/  FSETP.NEU.AND P0, PT, R12.reuse, RZ, PT ;  /* 0x000000ff0c00720b */ /* 0x040fe20003f0d000 */
[----:B------:R-:W2:Y:S02]  /*29e0*/  SHFL.BFLY PT, R5, R2, 0x2, 0x1f ;  /* 0x0c401f0002057f89 */ /* 0x000ea400000e0000 */
[----:B------:R-:W-:Y:S02]  /*29f0*/  @!P4 FMUL R11, R11, 16777216 ;  /* 0x4b8000000b0bc820 */ /* 0x000fe40000400000 */
[----:B------:R-:W3:Y:S01]  /*2a00*/  SHFL.BFLY PT, R4, R3, 0x2, 0x1f ;  /* 0x0c401f0003047f89 */ /* 0x000ee200000e0000 */
[----:B0-----:R-:W-:Y:S01]  /*2a10*/  FADD R15, R12, R9 ;  /* 0x000000090c0f7221 */ /* 0x001fe20000000000 */
[----:B-1----:R-:W-:-:S03]  /*2a20*/  FMUL R6, R6, R11 ;  /* 0x0000000b06067220 */ /* 0x002fc60000400000 */
[C---:B------:R-:W-:Y:S01]  /*2a30*/  FMUL R10, R15.reuse, 0.25 ;  /* 0x3e8000000f0a7820 */ /* 0x040fe20000400000 */
[C---:B------:R-:W-:Y:S02]  /*2a40*/  FSETP.GEU.AND P1, PT, |R15|.reuse, 1.175494350822287508e-38, PT ;  /* 0x008000000f00780b */ /* 0x040fe40003f2e200 */
[----:B------:R-:W-:Y:S02]  /*2a50*/  FSEL R6, R6, RZ, P0 ;  /* 0x000000ff06067208 */ /* 0x000fe40000000000 */
[----:B------:R-:W-:Y:S01]  /*2a60*/  FSETP.GT.AND P0, PT, |R15|, 8.50705917302346158658e+37, PT ;  /* 0x7e8000000f00780b */ /* 0x000fe20003f04200 */
[----:B--2---:R-:W-:-:S03]  /*2a70*/  FADD R5, -R2, R5 ;  /* 0x0000000502057221 */ /* 0x004fc60000000100 */
[----:B------:R-:W-:Y:S01]  /*2a80*/  FSEL R10, R10, R15, P0 ;  /* 0x0000000f0a0a7208 */ /* 0x000fe20000000000 */
[C---:B------:R-:W-:Y:S01]  /*2a90*/  FMUL R7, R5.reuse, R5 ;  /* 0x0000000505077220 */ /* 0x040fe20000400000 */
[----:B------:R-:W-:Y:S01]  /*2aa0*/  FFMA R2, R5, R6, R2 ;  /* 0x0000000605027223 */ /* 0x000fe20000000002 */
[----:B---3--:R-:W-:Y:S02]  /*2ab0*/  FADD R3, R3, R4 ;  /* 0x0000000403037221 */ /* 0x008fe40000000000 */
[----:B------:R-:W-:Y:S01]  /*2ac0*/  @!P1 FMUL R10, R10, 16777216 ;  /* 0x4b8000000a0a9820 */ /* 0x000fe20000400000 */
[----:B------:R-:W-:-:S03]  /*2ad0*/  FMUL R7, R8, R7 ;  /* 0x0000000708077220 */ /* 0x000fc60000400000 */
[----:B------:R-:W-:Y:S01]  /*2ae0*/  @P0 FMUL R9, R9, 0.25 ;  /* 0x3e80000009090820 */ /* 0x000fe20000400000 */
[----:B------:R-:W0:Y:S01]  /*2af0*/  SHFL.BFLY PT, R5, R2, 0x1, 0x1f ;  /* 0x0c201f0002057f89 */ /* 0x000e2200000e0000 */
[----:B------:R-:W-:Y:S01]  /*2b00*/  LOP3.LUT P0, RZ, R0, 0x7, RZ, 0xc0, !PT ;  /* 0x0000000700ff7812 */ /* 0x000fe2000780c0ff */
[----:B------:R-:W-:Y:S01]  /*2b10*/  FFMA R3, R6, R7, R3 ;  /* 0x0000000706037223 */ /* 0x000fe20000000003 */
[----:B------:R-:W1:Y:S01]  /*2b20*/  MUFU.RCP R10, R10 ;  /* 0x0000000a000a7308 */ /* 0x000e620000001000 */
[----:B------:R-:W-:Y:S01]  /*2b30*/  @!P1 FMUL R9, R9, 16777216 ;  /* 0x4b80000009099820 */ /* 0x000fe20000400000 */
[----:B------:R-:W-:Y:S02]  /*2b40*/  FSETP.NEU.AND P1, PT, R15, RZ, PT ;  /* 0x000000ff0f00720b */ /* 0x000fe40003f2d000 */
[----:B------:R-:W2:Y:S01]  /*2b50*/  SHFL.BFLY PT, R4, R3, 0x1, 0x1f ;  /* 0x0c201f0003047f89 */ /* 0x000ea200000e0000 */
[----:B------:R-:W-:Y:S01]  /*2b60*/  ISETP.LT.AND P0, PT, R0, 0x8, !P0 ;  /* 0x000000080000780c */ /* 0x000fe20004701270 */
[----:B-1----:R-:W-:-:S12]  /*2b70*/  FMUL R9, R10, R9 ;  /* 0x000000090a097220 */ /* 0x002fd80000400000 */
[----:B------:R-:W-:Y:S01]  /*2b80*/  @P0 STS [R0.X4+0x40], R15 ;  /* 0x0000400f00000388 */ /* 0x000fe20000004800 */
[----:B0-----:R-:W-:Y:S01]  /*2b90*/  FADD R5, -R2, R5 ;  /* 0x0000000502057221 */ /* 0x001fe20000000100 */
[----:B------:R-:W-:-:S03]  /*2ba0*/  FSEL R9, R9, RZ, P1 ;  /* 0x000000ff09097208 */ /* 0x000fc60000800000 */
[C---:B------:R-:W-:Y:S02]  /*2bb0*/  FMUL R7, R5.reuse, R5 ;  /* 0x0000000505077220 */ /* 0x040fe40000400000 */
[----:B------:R-:W-:Y:S01]  /*2bc0*/  FFMA R5, R5, R9, R2 ;  /* 0x0000000905057223 */ /* 0x000fe20000000002 */
[----:B--2---:R-:W-:Y:S01]  /*2bd0*/  FADD R4, R3, R4 ;  /* 0x0000000403047221 */ /* 0x004fe20000000000 */
[----:B------:R-:W-:Y:S01]  /*2be0*/  FMUL R7, R12, R7 ;  /* 0x000000070c077220 */ /* 0x000fe20000400000 */
[----:B------:R-:W-:Y:S02]  /*2bf0*/  IMAD.MOV.U32 R3, RZ, RZ, 0x39aaaaab ;  /* 0x39aaaaabff037424 */ /* 0x000fe400078e00ff */
[----:B------:R-:W-:Y:S01]  /*2c00*/  @P0 STS [R0.X4], R5 ;  /* 0x0000000500000388 */ /* 0x000fe20000004800 */
[----:B------:R-:W-:-:S05]  /*2c10*/  FFMA R7, R9, R7, R4 ;  /* 0x0000000709077223 */ /* 0x000fca0000000004 */
[----:B------:R-:W-:Y:S04]  /*2c20*/  @P0 STS [R0.X4+0x20], R7 ;  /* 0x0000200700000388 */ /* 0x000fe80000004800 */
[----:B------:R-:W-:Y:S06]  /*2c30*/  BAR.SYNC.DEFER_BLOCKING 0x0 ;  /* 0x0000000000007b1d */ /* 0x000fec0000010000 */
[----:B------:R-:W0:Y:S04]  /*2c40*/  LDS R2, [0x20] ;  /* 0x00002000ff027984 */ /* 0x000e280000000800 */
[----:B------:R-:W1:Y:S01]  /*2c50*/  LDS R45, [RZ] ;  /* 0x00000000ff2d7984 */ /* 0x000e620000000800 */
[----:B0-----:R-:W-:-:S04]  /*2c60*/  FFMA R2, R2, R3, 9.9999999747524270788e-07 ;  /* 0x358637bd02027423 */ /* 0x001fc80000000003 */
[----:B-1----:R0:W2:Y:S03]  /*2c70*/  MUFU.RSQ R48, R2 ;  /* 0x0000000200307308 */ /* 0x0020a60000001400 */
.L_x_3:
[C---:B------:R-:W-:Y:S01]  /*2c80*/  IADD3 R3, P1, R64.reuse, UR4, RZ ;  /* 0x0000000440037c10 */ /* 0x040fe2000ff3e0ff */
[----:B------:R-:W-:Y:S01]  /*2c90*/  CS2R R4, SRZ ;  /* 0x0000000000047805 */ /* 0x000fe2000001ff00 */
[----:B------:R-:W-:Y:S01]  /*2ca0*/  LOP3.LUT R29, R64, UR4, RZ, 0xfc, !PT ;  /* 0x00000004401d7c12 */ /* 0x000fe2000f8efcff */
[----:B------:R-:W-:Y:S01]  /*2cb0*/  CS2R R8, SRZ ;  /* 0x0000000000087805 */ /* 0x000fe2000001ff00 */
[----:B0-----:R-:W-:Y:S01]  /*2cc0*/  LEA R2, P4, R3, c[0x0][0x168], 0x2 ;  /* 0x00005a0003027a11 */ /* 0x001fe200078810ff */
[----:B------:R-:W-:Y:S01]  /*2cd0*/  IMAD.X R6, RZ, RZ, R46, P1 ;  /* 0x000000ffff067224 */ /* 0x000fe200008e062e */
[C---:B------:R-:W-:Y:S01]  /*2ce0*/  ISETP.GE.U32.AND P1, PT, R29.reuse, 0xc00, PT ;  /* 0x00000c001d00780c */ /* 0x040fe20003f26070 */
[----:B------:R-:W-:Y:S01]  /*2cf0*/  CS2R R10, SRZ ;  /* 0x00000000000a7805 */ /* 0x000fe2000001ff00 */
[----:B------:R-:W-:Y:S01]  /*2d00*/  LEA R30, P5, R29, c[0x0][0x170], 0x1 ;  /* 0x00005c001d1e7a11 */ /* 0x000fe200078a08ff */
[----:B------:R-:W-:Y:S01]  /*2d10*/  CS2R R12, SRZ ;  /* 0x00000000000c7805 */ /* 0x000fe2000001ff00 */
[----:B------:R-:W-:Y:S01]  /*2d20*/  ISETP.GE.U32.AND.EX P1, PT, R46, RZ, PT, P1 ;  /* 0x000000ff2e00720c */ /* 0x000fe20003f26110 */
[----:B------:R-:W-:Y:S01]  /*2d30*/  CS2R R14, SRZ ;  /* 0x00000000000e7805 */ /* 0x000fe2000001ff00 */
[----:B------:R-:W-:-:S02]  /*2d40*/  LEA.HI.X R3, R3, c[0x0][0x16c], R6, 0x2, P4 ;  /* 0x00005b0003037a11 */ /* 0x000fc400020f1406 */
[C---:B------:R-:W-:Y:S01]  /*2d50*/  LEA R56, P4, R29.reuse, c[0x0][0x168], 0x2 ;  /* 0x00005a001d387a11 */ /* 0x040fe200078810ff */
[----:B------:R-:W-:Y:S01]  /*2d60*/  CS2R R6, SRZ ;  /* 0x0000000000067805 */ /* 0x000fe2000001ff00 */
[----:B------:R-:W-:Y:S01]  /*2d70*/  CS2R R16, SRZ ;  /* 0x0000000000107805 */ /* 0x000fe2000001ff00 */
[----:B------:R-:W-:Y:S01]  /*2d80*/  CS2R R18, SRZ ;  /* 0x0000000000127805 */ /* 0x000fe2000001ff00 */
[----:B------:R-:W-:Y:S01]  /*2d90*/  CS2R R24, SRZ ;  /* 0x0000000000187805 */ /* 0x000fe2000001ff00 */
[----:B------:R-:W-:Y:S01]  /*2da0*/  CS2R R20, SRZ ;  /* 0x0000000000147805 */ /* 0x000fe2000001ff00 */
[----:B------:R-:W-:Y:S01]  /*2db0*/  CS2R R22, SRZ ;  /* 0x0000000000167805 */ /* 0x000fe2000001ff00 */
[----:B------:R-:W-:Y:S01]  /*2dc0*/  CS2R R26, SRZ ;  /* 0x00000000001a7805 */ /* 0x000fe2000001ff00 */
[C-C-:B------:R-:W-:Y:S01]  /*2dd0*/  LEA.HI.X R31, R29.reuse, c[0x0][0x174], R46.reuse, 0x1, P5 ;  /* 0x00005d001d1f7a11 */ /* 0x140fe200028f0c2e */
[----:B------:R0:W3:Y:S01]  /*2de0*/  @!P1 LDG.E.EL.128 R12, [R2.64+0xc010] ;  /* 0x00c0100a020c9981 */ /* 0x0000e2000c2e1d00 */
[----:B------:R-:W-:-:S02]  /*2df0*/  LEA.HI.X R57, R29, c[0x0][0x16c], R46, 0x2, P4 ;  /* 0x00005b001d397a11 */ /* 0x000fc400020f142e */
[----:B------:R-:W-:Y:S01]  /*2e00*/  PLOP3.LUT P4, PT, PT, PT, UP1, 0x40, 0x0 ;  /* 0x000000000000781c */ /* 0x000fe20003f8e818 */
[----:B------:R1:W4:Y:S04]  /*2e10*/  @!P1 LDG.E.EL.128 R8, [R30.64+0x6000] ;  /* 0x0060000a1e089981 */ /* 0x000328000c2e1d00 */
[----:B--2---:R5:W2:Y:S04]  /*2e20*/  @!P1 LDG.E.EL.128 R4, [R56.64+0xc000] ;  /* 0x00c0000a38049981 */ /* 0x004aa8000c2e1d00 */
[----:B------:R1:W2:Y:S04]  /*2e30*/  @!P1 LDG.E.EL.128 R20, [R30.64+0x4800] ;  /* 0x0048000a1e149981 */ /* 0x0002a8000c2e1d00 */
[----:B------:R5:W5:Y:S04]  /*2e40*/  @!P1 LDG.E.EL.128 R16, [R56.64+0x9000] ;  /* 0x0090000a38109981 */ /* 0x000b68000c2e1d00 */
[----:B------:R0:W5:Y:S01]  /*2e50*/  @!P1 LDG.E.EL.128 R24, [R2.64+0x9010] ;  /* 0x0090100a02189981 */ /* 0x000162000c2e1d00 */
[----:B------:R-:W-:Y:S01]  /*2e60*/  ISETP.LT.U32.AND P1, PT, R29, 0xc00, PT ;  /* 0x00000c001d00780c */ /* 0x000fe20003f21070 */
[----:B------:R-:W-:-:S03]  /*2e70*/  IMAD.U32 R54, RZ, RZ, UR12 ;  /* 0x0000000cff367e24 */ /* 0x000fc6000f8e00ff */
[----:B------:R-:W-:Y:S01]  /*2e80*/  ISETP.LT.U32.AND.EX P1, PT, R46, RZ, P4, P1 ;  /* 0x000000ff2e00720c */ /* 0x000fe20002721110 */
[----:B------:R-:W-:Y:S02]  /*2e90*/  IMAD R54, R54, 0xc00, R29 ;  /* 0x00000c0036367824 */ /* 0x000fe400078e021d */
[----:B------:R-:W-:Y:S01]  /*2ea0*/  IMAD.MOV.U32 R49, RZ, RZ, 0x2 ;  /* 0x00000002ff317424 */ /* 0x000fe200078e00ff */
[----:B------:R-:W-:Y:S01]  /*2eb0*/  CS2R R28, SRZ ;  /* 0x00000000001c7805 */ /* 0x000fe2000001ff00 */
[----:B-1----:R-:W-:Y:S02]  /*2ec0*/  CS2R R30, SRZ ;  /* 0x00000000001e7805 */ /* 0x002fe4000001ff00 */
[----:B0-----:R-:W-:-:S06]  /*2ed0*/  IMAD.WIDE R2, R54, R49, c[0x0][0x1a0] ;  /* 0x0000680036027625 */ /* 0x001fcc00078e0231 */
[----:B------:R4:W5:Y:S01]  /*2ee0*/  @P1 LDG.E.EF.128 R28, [R2.64] ;  /* 0x0000000a021c1981 */ /* 0x000962000c0e1d00 */
[----:B------:R-:W-:Y:S01]  /*2ef0*/  FSETP.NAN.AND P4, PT, R44, R44, PT ;  /* 0x0000002c2c00720b */ /* 0x000fe20003f88000 */
[----:B------:R-:W-:Y:S01]  /*2f00*/  UMOV UR4, 0x800 ;  /* 0x0000080000047882 */ /* 0x000fe20000000000 */
[----:B----4-:R-:W-:-:S04]  /*2f10*/  IMAD.U32 R3, R11, 0x10000, RZ ;  /* 0x000100000b037824 */ /* 0x010fc800078e00ff */
[----:B---3--:R-:W-:Y:S01]  /*2f20*/  FADD R14, R3, R14 ;  /* 0x0000000e030e7221 */ /* 0x008fe20000000000 */
[----:B------:R-:W-:Y:S01]  /*2f30*/  PRMT R53, R8, 0x7632, R53 ;  /* 0x0000763208357816 */ /* 0x000fe20000000035 */
[C---:B--2---:R-:W-:Y:S01]  /*2f40*/  IMAD.U32 R3, R20.reuse, 0x10000, RZ ;  /* 0x0001000014037824 */ /* 0x044fe200078e00ff */
[----:B------:R-:W-:Y:S02]  /*2f50*/  PRMT R20, R20, 0x7632, R20 ;  /* 0x0000763214147816 */ /* 0x000fe40000000014 */
[C---:B-----5:R-:W-:Y:S01]  /*2f60*/  PRMT R56, R9.reuse, 0x7632, R56 ;  /* 0x0000763209387816 */ /* 0x060fe20000000038 */
[----:B------:R-:W-:Y:S01]  /*2f70*/  IMAD.U32 R9, R9, 0x10000, RZ ;  /* 0x0001000009097824 */ /* 0x000fe200078e00ff */
[----:B------:R-:W-:Y:S01]  /*2f80*/  PRMT R11, R11, 0x7632, R11 ;  /* 0x000076320b0b7816 */ /* 0x000fe2000000000b */
[----:B------:R-:W-:Y:S01]  /*2f90*/  IMAD.U32 R20, R20, 0x10000, RZ ;  /* 0x0001000014147824 */ /* 0x000fe200078e00ff */
[----:B------:R-:W-:Y:S01]  /*2fa0*/  FADD R16, R3, R16 ;  /* 0x0000001003107221 */ /* 0x000fe20000000000 */
[----:B------:R-:W-:Y:S01]  /*2fb0*/  IMAD.U32 R55, R8, 0x10000, RZ ;  /* 0x0001000008377824 */ /* 0x000fe200078e00ff */
[----:B------:R-:W-:Y:S01]  /*2fc0*/  FADD R6, R9, R6 ;  /* 0x0000000609067221 */ /* 0x000fe20000000000 */
[----:B------:R-:W-:Y:S01]  /*2fd0*/  IMAD.U32 R8, R53, 0x10000, RZ ;  /* 0x0001000035087824 */ /* 0x000fe200078e00ff */
[----:B------:R-:W-:Y:S01]  /*2fe0*/  PRMT R3, R23, 0x7632, R3 ;  /* 0x0000763217037816 */ /* 0x000fe20000000003 */
[----:B------:R-:W-:Y:S01]  /*2ff0*/  IMAD.U32 R9, R10, 0x10000, RZ ;  /* 0x000100000a097824 */ /* 0x000fe200078e00ff */
[----:B------:R-:W-:Y:S01]  /*3000*/  FADD R17, R20, R17 ;  /* 0x0000001114117221 */ /* 0x000fe20000000000 */
[----:B------:R-:W-:-:S02]  /*3010*/  IMAD.U32 R2, R11, 0x10000, RZ ;  /* 0x000100000b027824 */ /* 0x000fc400078e00ff */
[----:B------:R-:W-:Y:S01]  /*3020*/  IMAD.U32 R11, R22, 0x10000, RZ ;  /* 0x00010000160b7824 */ /* 0x000fe200078e00ff */
[----:B------:R-:W-:Y:S01]  /*3030*/  FADD R5, R8, R5 ;  /* 0x0000000508057221 */ /* 0x000fe20000000000 */
[----:B------:R-:W-:Y:S01]  /*3040*/  FADD R12, R9, R12 ;  /* 0x0000000c090c7221 */ /* 0x000fe20000000000 */
[----:B------:R-:W-:Y:S01]  /*3050*/  IMAD.U32 R8, R3, 0x10000, RZ ;  /* 0x0001000003087824 */ /* 0x000fe200078e00ff */
[----:B------:R-:W-:Y:S01]  /*3060*/  FADD R24, R11, R24 ;  /* 0x000000180b187221 */ /* 0x000fe20000000000 */
[----:B------:R-:W-:Y:S02]  /*3070*/  IMAD.U32 R9, R21, 0x10000, RZ ;  /* 0x0001000015097824 */ /* 0x000fe400078e00ff */
[----:B------:R-:W-:Y:S01]  /*3080*/  IMAD.U32 R20, R29, 0x10000, RZ ;  /* 0x000100001d147824 */ /* 0x000fe200078e00ff */
[C---:B------:R-:W-:Y:S01]  /*3090*/  PRMT R3, R28.reuse, 0x7632, R3 ;  /* 0x000076321c037816 */ /* 0x040fe20000000003 */
[----:B------:R-:W-:Y:S02]  /*30a0*/  IMAD.U32 R28, R28, 0x10000, RZ ;  /* 0x000100001c1c7824 */ /* 0x000fe400078e00ff */
[----:B------:R-:W-:Y:S01]  /*30b0*/  FADD R11, -R45, R20 ;  /* 0x000000142d0b7221 */ /* 0x000fe20000000100 */
[----:B------:R-:W-:Y:S01]  /*30c0*/  PRMT R10, R10, 0x7632, R10 ;  /* 0x000076320a0a7816 */ /* 0x000fe2000000000a */
[----:B------:R-:W-:Y:S01]  /*30d0*/  FADD R18, R9, R18 ;  /* 0x0000001209127221 */ /* 0x000fe20000000000 */
[----:B------:R-:W-:Y:S01]  /*30e0*/  FADD R4, R55, R4 ;  /* 0x0000000437047221 */ /* 0x000fe20000000000 */
[----:B------:R-:W-:Y:S01]  /*30f0*/  FADD R9, -R45, R28 ;  /* 0x0000001c2d097221 */ /* 0x000fe20000000100 */
[----:B------:R-:W-:Y:S01]  /*3100*/  FMUL R11, R48, R11 ;  /* 0x0000000b300b7220 */ /* 0x000fe20000400000 */
[----:B------:R-:W-:Y:S01]  /*3110*/  FADD R6, R6, 1 ;  /* 0x3f80000006067421 */ /* 0x000fe20000000000 */
[----:B------:R-:W-:Y:S01]  /*3120*/  PRMT R21, R21, 0x7632, R21 ;  /* 0x0000763215157816 */ /* 0x000fe20000000015 */
[----:B------:R-:W-:Y:S01]  /*3130*/  FADD R27, R8, R27 ;  /* 0x0000001b081b7221 */ /* 0x000fe20000000000 */
[----:B------:R-:W-:Y:S01]  /*3140*/  IMAD.U32 R10, R10, 0x10000, RZ ;  /* 0x000100000a0a7824 */ /* 0x000fe200078e00ff */
[C---:B------:R-:W-:Y:S01]  /*3150*/  PRMT R8, R30.reuse, 0x7632, R8 ;  /* 0x000076321e087816 */ /* 0x040fe20000000008 */
[----:B------:R-:W-:Y:S01]  /*3160*/  IMAD.U32 R30, R30, 0x10000, RZ ;  /* 0x000100001e1e7824 */ /* 0x000fe200078e00ff */
[----:B------:R-:W-:Y:S01]  /*3170*/  FMUL R9, R48, R9 ;  /* 0x0000000930097220 */ /* 0x000fe20000400000 */
[----:B------:R-:W-:Y:S01]  /*3180*/  FADD R4, R4, 1 ;  /* 0x3f80000004047421 */ /* 0x000fe20000000000 */
[----:B------:R-:W-:Y:S01]  /*3190*/  FFMA R18, R11, R6, R18 ;  /* 0x000000060b127223 */ /* 0x000fe20000000012 */
[----:B------:R-:W-:Y:S01]  /*31a0*/  IMAD.U32 R6, R3, 0x10000, RZ ;  /* 0x0001000003067824 */ /* 0x000fe200078e00ff */
[----:B------:R-:W-:Y:S01]  /*31b0*/  FADD R15, R2, R15 ;  /* 0x0000000f020f7221 */ /* 0x000fe20000000000 */
[----:B------:R-:W-:Y:S01]  /*31c0*/  FADD R13, R10, R13 ;  /* 0x0000000d0a0d7221 */ /* 0x000fe20000000000 */
[----:B------:R-:W-:Y:S01]  /*31d0*/  IMAD.U32 R2, R21, 0x10000, RZ ;  /* 0x0001000015027824 */ /* 0x000fe200078e00ff */
[----:B------:R-:W-:Y:S01]  /*31e0*/  PRMT R10, R29, 0x7632, R10 ;  /* 0x000076321d0a7816 */ /* 0x000fe2000000000a */
[----:B------:R-:W-:Y:S01]  /*31f0*/  FADD R21, -R45, R30 ;  /* 0x0000001e2d157221 */ /* 0x000fe20000000100 */
[----:B------:R-:W-:Y:S01]  /*3200*/  FFMA R4, R9, R4, R16 ;  /* 0x0000000409047223 */ /* 0x000fe20000000010 */
[----:B------:R-:W-:Y:S01]  /*3210*/  FADD R9, -R45, R6 ;  /* 0x000000062d097221 */ /* 0x000fe20000000100 */
[----:B------:R-:W-:Y:S01]  /*3220*/  FADD R12, R12, 1 ;  /* 0x3f8000000c0c7421 */ /* 0x000fe20000000000 */
[----:B------:R-:W-:Y:S01]  /*3230*/  FMUL R21, R48, R21 ;  /* 0x0000001530157220 */ /* 0x000fe20000400000 */
[----:B------:R-:W-:Y:S01]  /*3240*/  IMAD.U32 R56, R56, 0x10000, RZ ;  /* 0x0001000038387824 */ /* 0x000fe200078e00ff */
[----:B------:R-:W-:Y:S01]  /*3250*/  PRMT R22, R22, 0x7632, R22 ;  /* 0x0000763216167816 */ /* 0x000fe20000000016 */
[----:B------:R-:W-:Y:S01]  /*3260*/  IMAD.U32 R10, R10, 0x10000, RZ ;  /* 0x000100000a0a7824 */ /* 0x000fe200078e00ff */
[----:B------:R-:W-:Y:S01]  /*3270*/  FMUL R6, R48, R9 ;  /* 0x0000000930067220 */ /* 0x000fe20000400000 */
[----:B------:R-:W-:Y:S01]  /*3280*/  FADD R5, R5, 1 ;  /* 0x3f80000005057421 */ /* 0x000fe20000000000 */
[----:B------:R-:W-:Y:S01]  /*3290*/  IMAD.U32 R8, R8, 0x10000, RZ ;  /* 0x0001000008087824 */ /* 0x000fe200078e00ff */
[----:B------:R-:W-:Y:S01]  /*32a0*/  FFMA R3, R21, R12, R24 ;  /* 0x0000000c15037223 */ /* 0x000fe20000000018 */
[----:B------:R-:W-:Y:S01]  /*32b0*/  FADD R7, R56, R7 ;  /* 0x0000000738077221 */ /* 0x000fe20000000000 */
[C---:B------:R-:W-:Y:S01]  /*32c0*/  FADD R11, -R45.reuse, R10 ;  /* 0x0000000a2d0b7221 */ /* 0x040fe20000000100 */
[----:B------:R-:W-:Y:S01]  /*32d0*/  FFMA R17, R6, R5, R17 ;  /* 0x0000000506117223 */ /* 0x000fe20000000011 */
[----:B------:R-:W-:Y:S01]  /*32e0*/  IMAD.U32 R22, R22, 0x10000, RZ ;  /* 0x0001000016167824 */ /* 0x000fe200078e00ff */
[----:B------:R-:W-:Y:S01]  /*32f0*/  FADD R5, -R45, R8 ;  /* 0x000000082d057221 */ /* 0x000fe20000000100 */
[----:B------:R-:W-:Y:S01]  /*3300*/  FADD R19, R2, R19 ;  /* 0x0000001302137221 */ /* 0x000fe20000000000 */
[----:B------:R-:W-:Y:S01]  /*3310*/  PRMT R2, R31, 0x7632, R2 ;  /* 0x000076321f027816 */ /* 0x000fe20000000002 */
[----:B------:R-:W-:Y:S01]  /*3320*/  FMUL R10, R48, R11 ;  /* 0x0000000b300a7220 */ /* 0x000fe20000400000 */
[----:B------:R-:W-:Y:S01]  /*3330*/  FADD R7, R7, 1 ;  /* 0x3f80000007077421 */ /* 0x000fe20000000000 */
[----:B------:R-:W-:Y:S01]  /*3340*/  FSETP.GEU.AND P6, PT, R44, R3, PT ;  /* 0x000000032c00720b */ /* 0x000fe20003fce000 */
[----:B------:R-:W-:Y:S01]  /*3350*/  FADD R25, R22, R25 ;  /* 0x0000001916197221 */ /* 0x000fe20000000000 */
[----:B------:R-:W-:Y:S01]  /*3360*/  FMUL R6, R48, R5 ;  /* 0x0000000530067220 */ /* 0x000fe20000400000 */
[-C--:B------:R-:W-:Y:S01]  /*3370*/  FSETP.GEU.AND P5, PT, R43, R18.reuse, PT ;  /* 0x000000122b00720b */ /* 0x080fe20003fae000 */
[----:B------:R-:W-:Y:S01]  /*3380*/  FADD R13, R13, 1 ;  /* 0x3f8000000d0d7421 */ /* 0x000fe20000000000 */
[----:B------:R-:W-:Y:S01]  /*3390*/  FFMA R19, R10, R7, R19 ;  /* 0x000000070a137223 */ /* 0x000fe20000000013 */
[----:B------:R-:W-:Y:S01]  /*33a0*/  FSEL R5, R44, R3, !P6 ;  /* 0x000000032c057208 */ /* 0x000fe20007000000 */
[----:B------:R-:W-:Y:S01]  /*33b0*/  IMAD.U32 R2, R2, 0x10000, RZ ;  /* 0x0001000002027824 */ /* 0x000fe200078e00ff */
[C---:B------:R-:W-:Y:S01]  /*33c0*/  FSETP.NAN.AND P6, PT, R43.reuse, R43, PT ;  /* 0x0000002b2b00720b */ /* 0x040fe20003fc8000 */
[----:B------:R-:W-:Y:S01]  /*33d0*/  FFMA R8, R6, R13, R25 ;  /* 0x0000000d06087223 */ /* 0x000fe20000000019 */
[----:B------:R-:W-:-:S02]  /*33e0*/  FSEL R10, R43, R18, !P5 ;  /* 0x000000122b0a7208 */ /* 0x000fc40006800000 */
[----:B------:R-:W-:Y:S01]  /*33f0*/  @P1 FSEL R44, R44, R5, P4 ;  /* 0x000000052c2c1208 */ /* 0x000fe20002000000 */
[----:B------:R-:W-:Y:S01]  /*3400*/  FADD R5, -R45, R2 ;  /* 0x000000022d057221 */ /* 0x000fe20000000100 */
[----:B------:R-:W-:Y:S02]  /*3410*/  @P1 FSEL R43, R43, R10, P6 ;  /* 0x0000000a2b2b1208 */ /* 0x000fe40003000000 */
[----:B------:R-:W-:Y:S02]  /*3420*/  FSETP.GT.AND P5, PT, R42, R4, PT ;  /* 0x000000042a00720b */ /* 0x000fe40003fa4000 */
[----:B------:R-:W-:Y:S01]  /*3430*/  FSETP.GEU.AND P6, PT, R41, R8, PT ;  /* 0x000000082900720b */ /* 0x000fe20003fce000 */
[----:B------:R-:W-:Y:S01]  /*3440*/  IMAD.U32 R22, R31, 0x10000, RZ ;  /* 0x000100001f167824 */ /* 0x000fe200078e00ff */
[----:B------:R-:W-:Y:S01]  /*3450*/  FMUL R6, R48, R5 ;  /* 0x0000000530067220 */ /* 0x000fe20000400000 */
[C---:B------:R-:W-:Y:S02]  /*3460*/  FSETP.NAN.AND P4, PT, R42.reuse, R42, PT ;  /* 0x0000002a2a00720b */ /* 0x040fe40003f88000 */
[----:B------:R-:W-:-:S02]  /*3470*/  FSEL R5, R42, R4, P5 ;  /* 0x000000042a057208 */ /* 0x000fc40002800000 */
[----:B------:R-:W-:Y:S01]  /*3480*/  FSEL R2, R41, R8, !P6 ;  /* 0x0000000829027208 */ /* 0x000fe20007000000 */
[----:B------:R-:W-:Y:S01]  /*3490*/  IMAD.U32 R23, R23, 0x10000, RZ ;  /* 0x0001000017177824 */ /* 0x000fe200078e00ff */
[----:B------:R-:W-:Y:S01]  /*34a0*/  FSETP.GEU.AND P6, PT, R40, R19, PT ;  /* 0x000000132800720b */ /* 0x000fe20003fce000 */
[----:B------:R-:W-:Y:S01]  /*34b0*/  FADD R21, -R45, R22 ;  /* 0x000000162d157221 */ /* 0x000fe20000000100 */
[----:B------:R-:W-:Y:S01]  /*34c0*/  FSETP.NAN.AND P5, PT, R41, R41, PT ;  /* 0x000000292900720b */ /* 0x000fe20003fa8000 */
[----:B------:R-:W-:Y:S01]  /*34d0*/  FADD R15, R15, 1 ;  /* 0x3f8000000f0f7421 */ /* 0x000fe20000000000 */
[----:B------:R-:W-:Y:S01]  /*34e0*/  @P1 FSEL R42, R42, R5, P4 ;  /* 0x000000052a2a1208 */ /* 0x000fe20002000000 */
[----:B------:R-:W-:Y:S01]  /*34f0*/  FADD R26, R23, R26 ;  /* 0x0000001a171a7221 */ /* 0x000fe20000000000 */
[----:B------:R-:W-:Y:S01]  /*3500*/  FSEL R5, R40, R19, !P6 ;  /* 0x0000001328057208 */ /* 0x000fe20007000000 */
[----:B------:R-:W-:Y:S01]  /*3510*/  FMUL R21, R48, R21 ;  /* 0x0000001530157220 */ /* 0x000fe20000400000 */
[----:B------:R-:W-:Y:S01]  /*3520*/  FSETP.NAN.AND P4, PT, R40, R40, PT ;  /* 0x000000282800720b */ /* 0x000fe20003f88000 */
[----:B------:R-:W-:Y:S01]  /*3530*/  FADD R14, R14, 1 ;  /* 0x3f8000000e0e7421 */ /* 0x000fe20000000000 */
[----:B------:R-:W-:Y:S01]  /*3540*/  @P1 FSEL R41, R41, R2, P5 ;  /* 0x0000000229291208 */ /* 0x000fe20002800000 */
[----:B------:R-:W-:Y:S01]  /*3550*/  FFMA R10, R6, R15, R27 ;  /* 0x0000000f060a7223 */ /* 0x000fe2000000001b */
[----:B------:R-:W-:Y:S01]  /*3560*/  FSETP.GEU.AND P5, PT, R39, R4, PT ;  /* 0x000000042700720b */ /* 0x000fe20003fae000 */
[----:B------:R-:W-:Y:S01]  /*3570*/  FFMA R21, R21, R14, R26 ;  /* 0x0000000e15157223 */ /* 0x000fe2000000001a */
[----:B------:R-:W-:-:S02]  /*3580*/  @P1 FSEL R40, R40, R5, P4 ;  /* 0x0000000528281208 */ /* 0x000fc40002000000 */
[----:B------:R-:W-:Y:S02]  /*3590*/  FSETP.GT.AND P4, PT, R37, R17, PT ;  /* 0x000000112500720b */ /* 0x000fe40003f84000 */
[C---:B------:R-:W-:Y:S02]  /*35a0*/  FSETP.NAN.AND P6, PT, R39.reuse, R39, PT ;  /* 0x000000272700720b */ /* 0x040fe40003fc8000 */
[----:B------:R-:W-:Y:S02]  /*35b0*/  FSEL R6, R39, R4, !P5 ;  /* 0x0000000427067208 */ /* 0x000fe40006800000 */
[----:B------:R-:W-:Y:S02]  /*35c0*/  FSETP.GEU.AND P5, PT, R35, R10, PT ;  /* 0x0000000a2300720b */ /* 0x000fe40003fae000 */
[----:B------:R-:W-:Y:S02]  /*35d0*/  FSEL R2, R37, R17, P4 ;  /* 0x0000001125027208 */ /* 0x000fe40002000000 */
[----:B------:R-:W-:-:S02]  /*35e0*/  FSETP.GT.AND P4, PT, R38, R21, PT ;  /* 0x000000152600720b */ /* 0x000fc40003f84000 */
[----:B------:R-:W-:Y:S02]  /*35f0*/  @P1 FSEL R39, R39, R6, P6 ;  /* 0x0000000627271208 */ /* 0x000fe40003000000 */
[----:B------:R-:W-:Y:S02]  /*3600*/  FSEL R6, R35, R10, !P5 ;  /* 0x0000000a23067208 */ /* 0x000fe40006800000 */
[----:B------:R-:W-:Y:S02]  /*3610*/  FSETP.NAN.AND P5, PT, R37, R37, PT ;  /* 0x000000252500720b */ /* 0x000fe40003fa8000 */
[----:B------:R-:W-:Y:S02]  /*3620*/  FSEL R5, R38, R21, P4 ;  /* 0x0000001526057208 */ /* 0x000fe40002000000 */
[----:B------:R-:W-:Y:S02]  /*3630*/  FSETP.NAN.AND P4, PT, R35, R35, PT ;  /* 0x000000232300720b */ /* 0x000fe40003f88000 */
[----:B------:R-:W-:-:S02]  /*3640*/  @P1 FSEL R37, R37, R2, P5 ;  /* 0x0000000225251208 */ /* 0x000fc40002800000 */
[-C--:B------:R-:W-:Y:S02]  /*3650*/  FSETP.GT.AND P5, PT, R36, R3.reuse, PT ;  /* 0x000000032400720b */ /* 0x080fe40003fa4000 */
[----:B------:R-:W-:Y:S02]  /*3660*/  @P1 FSEL R35, R35, R6, P4 ;  /* 0x0000000623231208 */ /* 0x000fe40002000000 */
[-C--:B------:R-:W-:Y:S02]  /*3670*/  F2FP.BF16.PACK_AB R6, R8, R3.reuse ;  /* 0x000000030806723e */ /* 0x080fe400000010ff */
[----:B------:R-:W-:Y:S02]  /*3680*/  FSEL R3, R36, R3, P5 ;  /* 0x0000000324037208 */ /* 0x000fe40002800000 */
[----:B------:R-:W-:Y:S02]  /*3690*/  FSETP.GT.AND P5, PT, R33, R10, PT ;  /* 0x0000000a2100720b */ /* 0x000fe40003fa4000 */
[----:B------:R-:W-:-:S02]  /*36a0*/  F2FP.BF16.PACK_AB R7, R10, R21 ;  /* 0x000000150a07723e */ /* 0x000fc400000010ff */
[C---:B------:R-:W-:Y:S02]  /*36b0*/  FSEL R10, R33.reuse, R10, P5 ;  /* 0x0000000a210a7208 */ /* 0x040fe40002800000 */
[----:B------:R-:W-:Y:S02]  /*36c0*/  FSETP.NAN.AND P6, PT, R38, R38, PT ;  /* 0x000000262600720b */ /* 0x000fe40003fc8000 */
[C---:B------:R-:W-:Y:S01]  /*36d0*/  FSETP.NAN.AND P5, PT, R33.reuse, R33, PT ;  /* 0x000000212100720b */ /* 0x040fe20003fa8000 */
[----:B------:R-:W-:Y:S01]  /*36e0*/  IMAD.WIDE R54, R54, R49, c[0x0][0x1a8] ;  /* 0x00006a0036367625 */ /* 0x000fe200078e0231 */
[----:B------:R-:W-:Y:S02]  /*36f0*/  @P1 FSEL R38, R38, R5, P6 ;  /* 0x0000000526261208 */ /* 0x000fe40003000000 */
[----:B------:R-:W-:Y:S02]  /*3700*/  @P1 FSEL R33, R33, R10, P5 ;  /* 0x0000000a21211208 */ /* 0x000fe40002800000 */
[----:B------:R-:W-:-:S02]  /*3710*/  F2FP.BF16.PACK_AB R4, R17, R4 ;  /* 0x000000041104723e */ /* 0x000fc400000010ff */
[----:B------:R-:W-:Y:S02]  /*3720*/  F2FP.BF16.PACK_AB R5, R19, R18 ;  /* 0x000000121305723e */ /* 0x000fe400000010ff */
[C---:B------:R-:W-:Y:S02]  /*3730*/  FSETP.GT.AND P5, PT, R47.reuse, R8, PT ;  /* 0x000000082f00720b */ /* 0x040fe40003fa4000 */
[----:B------:R-:W-:Y:S02]  /*3740*/  FSETP.NAN.AND P4, PT, R36, R36, PT ;  /* 0x000000242400720b */ /* 0x000fe40003f88000 */
[----:B------:R-:W-:Y:S01]  /*3750*/  FSETP.GEU.AND P6, PT, R34, R17, PT ;  /* 0x000000112200720b */ /* 0x000fe20003fce000 */
[----:B------:R0:W-:Y:S01]  /*3760*/  @P1 STG.E.128 [R54.64], R4 ;  /* 0x0000000436001986 */ /* 0x0001e2000c101d0a */
[----:B------:R-:W-:Y:S02]  /*3770*/  FSEL R8, R47, R8, P5 ;  /* 0x000000082f087208 */ /* 0x000fe40002800000 */
[----:B------:R-:W-:-:S02]  /*3780*/  @P1 FSEL R36, R36, R3, P4 ;  /* 0x0000000324241208 */ /* 0x000fc40002000000 */
[C---:B------:R-:W-:Y:S02]  /*3790*/  FSETP.GT.AND P5, PT, R51.reuse, R19, PT ;  /* 0x000000133300720b */ /* 0x040fe40003fa4000 */
[C---:B------:R-:W-:Y:S02]  /*37a0*/  FSEL R17, R34.reuse, R17, !P6 ;  /* 0x0000001122117208 */ /* 0x040fe40007000000 */
[----:B------:R-:W-:Y:S02]  /*37b0*/  FSETP.NAN.AND P4, PT, R34, R34, PT ;  /* 0x000000222200720b */ /* 0x000fe40003f88000 */
[----:B------:R-:W-:Y:S02]  /*37c0*/  FSETP.GT.AND P6, PT, R52, R18, PT ;  /* 0x000000123400720b */ /* 0x000fe40003fc4000 */
[----:B------:R-:W-:Y:S02]  /*37d0*/  FSEL R2, R51, R19, P5 ;  /* 0x0000001333027208 */ /* 0x000fe40002800000 */
[----:B------:R-:W-:-:S02]  /*37e0*/  @P1 FSEL R34, R34, R17, P4 ;  /* 0x0000001122221208 */ /* 0x000fc40002000000 */
[----:B------:R-:W-:Y:S02]  /*37f0*/  PLOP3.LUT P5, PT, PT, PT, UP0, 0x80, 0x0 ;  /* 0x000000000000781c */ /* 0x000fe40003faf008 */
[C---:B------:R-:W-:Y:S02]  /*3800*/  FSETP.NAN.AND P4, PT, R52.reuse, R52, PT ;  /* 0x000000343400720b */ /* 0x040fe40003f88000 */
[C---:B------:R-:W-:Y:S02]  /*3810*/  FSEL R3, R52.reuse, R18, P6 ;  /* 0x0000001234037208 */ /* 0x040fe40003000000 */
[----:B------:R-:W-:Y:S02]  /*3820*/  FSETP.NAN.AND P6, PT, R47, R47, PT ;  /* 0x0000002f2f00720b */ /* 0x000fe40003fc8000 */
[----:B------:R-:W-:Y:S02]  /*3830*/  @P1 FSEL R52, R52, R3, P4 ;  /* 0x0000000334341208 */ /* 0x000fe40002000000 */
[----:B------:R-:W-:-:S02]  /*3840*/  FSETP.GEU.AND P4, PT, R50, R21, PT ;  /* 0x000000153200720b */ /* 0x000fc40003f8e000 */
[----:B------:R-:W-:Y:S02]  /*3850*/  @P1 FSEL R47, R47, R8, P6 ;  /* 0x000000082f2f1208 */ /* 0x000fe40003000000 */
[C---:B------:R-:W-:Y:S01]  /*3860*/  FSEL R21, R50.reuse, R21, !P4 ;  /* 0x0000001532157208 */ /* 0x040fe20006000000 */
[----:B------:R-:W-:Y:S01]  /*3870*/  UPLOP3.LUT UP0, UPT, UPT, UPT, UPT, 0x40, 0x0 ;  /* 0x000000000000789c */ /* 0x000fe20003f0e870 */
[C---:B------:R-:W-:Y:S02]  /*3880*/  FSETP.NAN.AND P6, PT, R51.reuse, R51, PT ;  /* 0x000000333300720b */ /* 0x040fe40003fc8000 */
[C---:B------:R-:W-:Y:S02]  /*3890*/  FSETP.NAN.AND P4, PT, R50.reuse, R50, PT ;  /* 0x000000323200720b */ /* 0x040fe40003f88000 */
[----:B------:R-:W-:Y:S02]  /*38a0*/  @P1 FSEL R51, R51, R2, P6 ;  /* 0x0000000233331208 */ /* 0x000fe40003000000 */
[----:B------:R-:W-:Y:S01]  /*38b0*/  @P1 FSEL R50, R50, R21, P4 ;  /* 0x0000001532321208 */ /* 0x000fe20002000000 */
[----:B0-----:R-:W-:Y:S05]  /*38c0*/  @P5 BRA `(.L_x_3) ;  /* 0xfffff3b000005947 */ /* 0x001fea000383ffff */
[C---:B------:R-:W-:Y:S01]  /*38d0*/  FSETP.NAN.AND P1, PT, R39.reuse, R39, PT ;  /* 0x000000272700720b */ /* 0x040fe20003f28000 */
[----:B------:R-:W-:Y:S01]  /*38e0*/  BAR.SYNC.DEFER_BLOCKING 0x0 ;  /* 0x0000000000007b1d */ /* 0x000fe20000010000 */
[CC--:B------:R-:W-:Y:S01]  /*38f0*/  FSETP.GEU.AND P4, PT, R39.reuse, R34.reuse, PT ;  /* 0x000000222700720b */ /* 0x0c0fe20003f8e000 */
[----:B------:R-:W-:Y:S01]  /*3900*/  USHF.L.U32 UR4, UR12, 0x1, URZ ;  /* 0x000000010c047899 */ /* 0x000fe2000800063f */
[C---:B------:R-:W-:Y:S01]  /*3910*/  FSEL R34, R39.reuse, R34, P1 ;  /* 0x0000002227227208 */ /* 0x040fe20000800000 */
[----:B------:R-:W-:Y:S01]  /*3920*/  USHF.R.S32.HI UR5, URZ, 0x1f, UR12 ;  /* 0x0000001f3f057899 */ /* 0x000fe2000801140c */
[----:B------:R-:W-:Y:S01]  /*3930*/  IMAD.U32 R9, RZ, RZ, UR12 ;  /* 0x0000000cff097e24 */ /* 0x000fe2000f8e00ff */
[----:B------:R-:W-:Y:S01]  /*3940*/  ULDC.64 UR6, c[0x0][0x1b0] ;  /* 0x00006c0000067ab9 */ /* 0x000fe20000000a00 */
[----:B------:R-:W-:Y:S01]  /*3950*/  FSEL R39, R39, R34, !P4 ;  /* 0x0000002227277208 */ /* 0x000fe20006000000 */
[----:B------:R-:W-:-:S02]  /*3960*/  ULDC.64 UR8, c[0x0][0x1b8] ;  /* 0x00006e0000087ab9 */ /* 0x000fc40000000a00 */
[----:B------:R-:W-:Y:S01]  /*3970*/  UIADD3 UR6, UP0, UR4, UR6, URZ ;  /* 0x0000000604067290 */ /* 0x000fe2000ff1e03f */
[C---:B------:R-:W-:Y:S01]  /*3980*/  FSETP.GEU.AND P4, PT, R39.reuse, R43, PT ;  /* 0x0000002b2700720b */ /* 0x040fe20003f8e000 */
[----:B------:R-:W-:Y:S01]  /*3990*/  USHF.L.U64.HI UR5, UR12, 0x1, UR5 ;  /* 0x000000010c057899 */ /* 0x000fe20008010205 */
[----:B------:R-:W-:Y:S01]  /*39a0*/  FSETP.NAN.AND P1, PT, R39, R39, PT ;  /* 0x000000272700720b */ /* 0x000fe20003f28000 */
[----:B------:R-:W-:Y:S02]  /*39b0*/  UIADD3 UR4, UP2, UR4, UR8, URZ ;  /* 0x0000000804047290 */ /* 0x000fe4000ff5e03f */
[----:B------:R-:W-:Y:S01]  /*39c0*/  UIADD3.X UR7, UR5, UR7, URZ, UP0, !UPT ;  /* 0x0000000705077290 */ /* 0x000fe200087fe43f */
[----:B------:R-:W-:Y:S01]  /*39d0*/  IMAD.U32 R10, RZ, RZ, UR6 ;  /* 0x00000006ff0a7e24 */ /* 0x000fe2000f8e00ff */
[----:B------:R-:W-:Y:S02]  /*39e0*/  UIADD3.X UR5, UR5, UR9, URZ, UP2, !UPT ;  /* 0x0000000905057290 */ /* 0x000fe400097fe43f */
[----:B------:R-:W-:-:S02]  /*39f0*/  IMAD.U32 R12, RZ, RZ, UR4 ;  /* 0x00000004ff0c7e24 */ /* 0x000fc4000f8e00ff */
[----:B------:R-:W-:Y:S02]  /*3a00*/  IMAD.U32 R11, RZ, RZ, UR7 ;  /* 0x00000007ff0b7e24 */ /* 0x000fe4000f8e00ff */
[----:B------:R-:W-:Y:S01]  /*3a10*/  @P4 FSEL R39, R39, R43, P1 ;  /* 0x0000002b27274208 */ /* 0x000fe20000800000 */
[----:B------:R-:W-:-:S03]  /*3a20*/  IMAD.U32 R13, RZ, RZ, UR5 ;  /* 0x00000005ff0d7e24 */ /* 0x000fc6000f8e00ff */
[C---:B------:R-:W-:Y:S02]  /*3a30*/  FSETP.GEU.AND P4, PT, R39.reuse, R40, PT ;  /* 0x000000282700720b */ /* 0x040fe40003f8e000 */
[----:B------:R-:W-:-:S11]  /*3a40*/  FSETP.NAN.AND P1, PT, R39, R39, PT ;  /* 0x000000272700720b */ /* 0x000fd60003f28000 */
[----:B------:R-:W-:-:S04]  /*3a50*/  @P4 FSEL R39, R39, R40, P1 ;  /* 0x0000002827274208 */ /* 0x000fc80000800000 */
        /* <DEDUP_REMOVED lines=12> */
[C---:B------:R-:W-:Y:S01]  /*3b20*/  FSETP.NAN.AND P1, PT, R39.reuse, R39, PT ;  /* 0x000000272700720b */ /* 0x040fe20003f28000 */
[----:B------:R-:W0:Y:S02]  /*3b30*/  SHFL.BFLY PT, R2, R39, 0x10, 0x1f ;  /* 0x0e001f0027027f89 */ /* 0x000e2400000e0000 */
[----:B0-----:R-:W-:-:S10]  /*3b40*/  FSETP.GEU.AND P4, PT, R39, R2, PT ;  /* 0x000000022700720b */ /* 0x001fd40003f8e000 */
[----:B------:R-:W-:Y:S02]  /*3b50*/  @!P1 FSEL R39, R39, R2, !P4 ;  /* 0x0000000227279208 */ /* 0x000fe40006000000 */
[C---:B------:R-:W-:Y:S02]  /*3b60*/  FSETP.NAN.AND P4, PT, R42.reuse, R42, PT ;  /* 0x0000002a2a00720b */ /* 0x040fe40003f88000 */
[CC--:B------:R-:W-:Y:S01]  /*3b70*/  FSETP.GT.AND P1, PT, R42.reuse, R37.reuse, PT ;  /* 0x000000252a00720b */ /* 0x0c0fe20003f24000 */
[----:B------:R-:W0:Y:S01]  /*3b80*/  SHFL.BFLY PT, R2, R39, 0x8, 0x1f ;  /* 0x0d001f0027027f89 */ /* 0x000e2200000e0000 */
[----:B------:R-:W-:-:S04]  /*3b90*/  FSEL R37, R42, R37, P4 ;  /* 0x000000252a257208 */ /* 0x000fc80002000000 */
[----:B------:R-:W-:Y:S02]  /*3ba0*/  FSEL R37, R42, R37, P1 ;  /* 0x000000252a257208 */ /* 0x000fe40000800000 */
[----:B------:R-:W-:Y:S02]  /*3bb0*/  FSETP.NAN.AND P1, PT, R39, R39, PT ;  /* 0x000000272700720b */ /* 0x000fe40003f28000 */
[----:B------:R-:W-:Y:S02]  /*3bc0*/  FSETP.GT.AND P4, PT, R37, R52, PT ;  /* 0x000000342500720b */ /* 0x000fe40003f84000 */
[----:B0-----:R-:W-:-:S13]  /*3bd0*/  FSETP.GEU.AND P5, PT, R39, R2, PT ;  /* 0x000000022700720b */ /* 0x001fda0003fae000 */
[----:B------:R-:W-:Y:S02]  /*3be0*/  @P5 FSEL R39, R39, R2, P1 ;  /* 0x0000000227275208 */ /* 0x000fe40000800000 */
[----:B------:R-:W-:-:S03]  /*3bf0*/  FSETP.NAN.AND P1, PT, R37, R37, PT ;  /* 0x000000252500720b */ /* 0x000fc60003f28000 */
[----:B------:R-:W0:Y:S01]  /*3c00*/  SHFL.BFLY PT, R2, R39, 0x4, 0x1f ;  /* 0x0c801f0027027f89 */ /* 0x000e2200000e0000 */
[----:B------:R-:W-:-:S04]  /*3c10*/  @!P4 FSEL R37, R37, R52, P1 ;  /* 0x000000342525c208 */ /* 0x000fc80000800000 */
[C---:B------:R-:W-:Y:S02]  /*3c20*/  FSETP.GT.AND P1, PT, R37.reuse, R51, PT ;  /* 0x000000332500720b */ /* 0x040fe40003f24000 */
[----:B------:R-:W-:-:S11]  /*3c30*/  FSETP.NAN.AND P4, PT, R37, R37, PT ;  /* 0x000000252500720b */ /* 0x000fd60003f88000 */
[----:B------:R-:W-:Y:S02]  /*3c40*/  @!P1 FSEL R37, R37, R51, P4 ;  /* 0x0000003325259208 */ /* 0x000fe40002000000 */
[----:B------:R-:W-:Y:S02]  /*3c50*/  FSETP.NAN.AND P1, PT, R39, R39, PT ;  /* 0x000000272700720b */ /* 0x000fe40003f28000 */
[----:B------:R-:W-:Y:S02]  /*3c60*/  FSETP.GT.AND P4, PT, R37, R36, PT ;  /* 0x000000242500720b */ /* 0x000fe40003f84000 */
[----:B0-----:R-:W-:Y:S02]  /*3c70*/  FSETP.GEU.AND P6, PT, R39, R2, PT ;  /* 0x000000022700720b */ /* 0x001fe40003fce000 */
[----:B------:R-:W-:-:S09]  /*3c80*/  FSETP.NAN.AND P5, PT, R37, R37, PT ;  /* 0x000000252500720b */ /* 0x000fd20003fa8000 */
[----:B------:R-:W-:Y:S02]  /*3c90*/  @!P4 FSEL R37, R37, R36, P5 ;  /* 0x000000242525c208 */ /* 0x000fe40002800000 */
[----:B------:R-:W-:Y:S02]  /*3ca0*/  @P6 FSEL R39, R39, R2, P1 ;  /* 0x0000000227276208 */ /* 0x000fe40000800000 */
[C---:B------:R-:W-:Y:S02]  /*3cb0*/  FSETP.GT.AND P1, PT, R37.reuse, R47, PT ;  /* 0x0000002f2500720b */ /* 0x040fe40003f24000 */
[C---:B------:R-:W-:Y:S01]  /*3cc0*/  FSETP.NAN.AND P4, PT, R37.reuse, R37, PT ;  /* 0x000000252500720b */ /* 0x040fe20003f88000 */
[----:B------:R-:W0:Y:S10]  /*3cd0*/  SHFL.BFLY PT, R2, R39, 0x2, 0x1f ;  /* 0x0c401f0027027f89 */ /* 0x000e3400000e0000 */
[----:B------:R-:W-:-:S04]  /*3ce0*/  @!P1 FSEL R37, R37, R47, P4 ;  /* 0x0000002f25259208 */ /* 0x000fc80002000000 */
[C---:B------:R-:W-:Y:S02]  /*3cf0*/  FSETP.GT.AND P4, PT, R37.reuse, R38, PT ;  /* 0x000000262500720b */ /* 0x040fe40003f84000 */
[----:B------:R-:W-:Y:S02]  /*3d00*/  FSETP.NAN.AND P5, PT, R37, R37, PT ;  /* 0x000000252500720b */ /* 0x000fe40003fa8000 */
[----:B0-----:R-:W-:-:S09]  /*3d10*/  FSETP.GEU.AND P1, PT, R39, R2, PT ;  /* 0x000000022700720b */ /* 0x001fd20003f2e000 */
[----:B------:R-:W-:Y:S02]  /*3d20*/  @!P4 FSEL R37, R37, R38, P5 ;  /* 0x000000262525c208 */ /* 0x000fe40002800000 */
[----:B------:R-:W-:Y:S02]  /*3d30*/  FSETP.NAN.AND P4, PT, R39, R39, PT ;  /* 0x000000272700720b */ /* 0x000fe40003f88000 */
[----:B------:R-:W-:Y:S02]  /*3d40*/  FSETP.GT.AND P5, PT, R37, R33, PT ;  /* 0x000000212500720b */ /* 0x000fe40003fa4000 */
[----:B------:R-:W-:Y:S02]  /*3d50*/  @P1 FSEL R39, R39, R2, P4 ;  /* 0x0000000227271208 */ /* 0x000fe40002000000 */
[----:B------:R-:W-:-:S03]  /*3d60*/  FSETP.NAN.AND P1, PT, R37, R37, PT ;  /* 0x000000252500720b */ /* 0x000fc60003f28000 */
[----:B------:R-:W0:Y:S06]  /*3d70*/  SHFL.BFLY PT, R2, R39, 0x1, 0x1f ;  /* 0x0c201f0027027f89 */ /* 0x000e2c00000e0000 */
[----:B------:R-:W-:Y:S02]  /*3d80*/  @!P5 FSEL R37, R37, R33, P1 ;  /* 0x000000212525d208 */ /* 0x000fe40000800000 */
[----:B------:R-:W-:Y:S02]  /*3d90*/  FSETP.NAN.AND P1, PT, R39, R39, PT ;  /* 0x000000272700720b */ /* 0x000fe40003f28000 */
[----:B------:R-:W-:Y:S01]  /*3da0*/  FSETP.NAN.AND P5, PT, R37, R37, PT ;  /* 0x000000252500720b */ /* 0x000fe20003fa8000 */
[----:B------:R-:W1:Y:S01]  /*3db0*/  SHFL.BFLY PT, R4, R37, 0x10, 0x1f ;  /* 0x0e001f0025047f89 */ /* 0x000e6200000e0000 */
[----:B0-----:R-:W-:-:S02]  /*3dc0*/  FSETP.GEU.AND P6, PT, R39, R2, PT ;  /* 0x000000022700720b */ /* 0x001fc40003fce000 */
[----:B-1----:R-:W-:-:S09]  /*3dd0*/  FSETP.GT.AND P4, PT, R37, R4, PT ;  /* 0x000000042500720b */ /* 0x002fd20003f84000 */
[----:B------:R-:W-:Y:S02]  /*3de0*/  @!P5 FSEL R37, R37, R4, P4 ;  /* 0x000000042525d208 */ /* 0x000fe40002000000 */
[----:B------:R-:W-:Y:S02]  /*3df0*/  @P6 SEL R39, R39, R2, P1 ;  /* 0x0000000227276207 */ /* 0x000fe40000800000 */
[C---:B------:R-:W-:Y:S01]  /*3e00*/  FSETP.NAN.AND P4, PT, R37.reuse, R37, PT ;  /* 0x000000252500720b */ /* 0x040fe20003f88000 */
[----:B------:R-:W0:Y:S04]  /*3e10*/  SHFL.BFLY PT, R2, R37, 0x8, 0x1f ;  /* 0x0d001f0025027f89 */ /* 0x000e2800000e0000 */
[----:B------:R-:W-:Y:S04]  /*3e20*/  @!P2 STS [R32], R39 ;  /* 0x000000272000a388 */ /* 0x000fe80000000800 */
[----:B------:R-:W-:Y:S01]  /*3e30*/  BAR.SYNC.DEFER_BLOCKING 0x0 ;  /* 0x0000000000007b1d */ /* 0x000fe20000010000 */
[----:B0-----:R-:W-:-:S05]  /*3e40*/  FSETP.GT.AND P1, PT, R37, R2, PT ;  /* 0x000000022500720b */ /* 0x001fca0003f24000 */
[----:B------:R-:W-:Y:S08]  /*3e50*/  @!P3 LDS R3, [R0.X4] ;  /* 0x000000000003b984 */ /* 0x000ff00000004800 */
[----:B------:R-:W-:-:S05]  /*3e60*/  @!P1 FSEL R37, R37, R2, P4 ;  /* 0x0000000225259208 */ /* 0x000fca0002000000 */
[----:B------:R-:W0:Y:S02]  /*3e70*/  SHFL.BFLY PT, R4, R37, 0x4, 0x1f ;  /* 0x0c801f0025047f89 */ /* 0x000e2400000e0000 */
[----:B0-----:R-:W-:Y:S02]  /*3e80*/  FSETP.GT.AND P4, PT, R37, R4, PT ;  /* 0x000000042500720b */ /* 0x001fe40003f84000 */
[----:B------:R-:W0:Y:S01]  /*3e90*/  SHFL.BFLY PT, R2, R3, 0x4, 0x1f ;  /* 0x0c801f0003027f89 */ /* 0x000e2200000e0000 */
[C---:B------:R-:W-:Y:S02]  /*3ea0*/  FSETP.NAN.AND P1, PT, R3.reuse, R3, PT ;  /* 0x000000030300720b */ /* 0x040fe40003f28000 */
[----:B0-----:R-:W-:-:S04]  /*3eb0*/  FSETP.GEU.AND P5, PT, R3, R2, PT ;  /* 0x000000020300720b */ /* 0x001fc80003fae000 */
[----:B------:R-:W-:Y:S02]  /*3ec0*/  FSEL R2, R3, R2, !P5 ;  /* 0x0000000203027208 */ /* 0x000fe40006800000 */
[----:B------:R-:W-:Y:S02]  /*3ed0*/  FSETP.NAN.AND P5, PT, R37, R37, PT ;  /* 0x000000252500720b */ /* 0x000fe40003fa8000 */
[----:B------:R-:W-:Y:S02]  /*3ee0*/  FSEL R5, R3, R2, P1 ;  /* 0x0000000203057208 */ /* 0x000fe40000800000 */
[----:B------:R-:W-:Y:S02]  /*3ef0*/  @!P4 FSEL R37, R37, R4, P5 ;  /* 0x000000042525c208 */ /* 0x000fe40002800000 */
[----:B------:R-:W-:Y:S01]  /*3f00*/  FSETP.NAN.AND P1, PT, R5, R5, PT ;  /* 0x000000050500720b */ /* 0x000fe20003f28000 */
[----:B------:R-:W0:Y:S01]  /*3f10*/  SHFL.BFLY PT, R2, R5, 0x2, 0x1f ;  /* 0x0c401f0005027f89 */ /* 0x000e2200000e0000 */
[----:B------:R-:W-:-:S03]  /*3f20*/  FSETP.NAN.AND P5, PT, R37, R37, PT ;  /* 0x000000252500720b */ /* 0x000fc60003fa8000 */
[----:B------:R-:W1:Y:S01]  /*3f30*/  SHFL.BFLY PT, R4, R37, 0x2, 0x1f ;  /* 0x0c401f0025047f89 */ /* 0x000e6200000e0000 */
[----:B0-----:R-:W-:Y:S02]  /*3f40*/  FSETP.GEU.AND P6, PT, R5, R2, PT ;  /* 0x000000020500720b */ /* 0x001fe40003fce000 */
[----:B-1----:R-:W-:-:S11]  /*3f50*/  FSETP.GT.AND P4, PT, R37, R4, PT ;  /* 0x000000042500720b */ /* 0x002fd60003f84000 */
[----:B------:R-:W-:-:S04]  /*3f60*/  @P6 FSEL R5, R5, R2, P1 ;  /* 0x0000000205056208 */ /* 0x000fc80000800000 */
[----:B------:R-:W-:Y:S01]  /*3f70*/  FSETP.NAN.AND P1, PT, R5, R5, PT ;  /* 0x000000050500720b */ /* 0x000fe20003f28000 */
[----:B------:R-:W0:Y:S01]  /*3f80*/  SHFL.BFLY PT, R2, R5, 0x1, 0x1f ;  /* 0x0c201f0005027f89 */ /* 0x000e2200000e0000 */
[----:B------:R-:W-:-:S04]  /*3f90*/  @!P4 FSEL R37, R37, R4, P5 ;  /* 0x000000042525c208 */ /* 0x000fc80002800000 */
[----:B------:R-:W-:Y:S01]  /*3fa0*/  FSETP.NAN.AND P5, PT, R37, R37, PT ;  /* 0x000000252500720b */ /* 0x000fe20003fa8000 */
[----:B------:R-:W1:Y:S01]  /*3fb0*/  SHFL.BFLY PT, R4, R37, 0x1, 0x1f ;  /* 0x0c201f0025047f89 */ /* 0x000e6200000e0000 */
[----:B0-----:R-:W-:Y:S02]  /*3fc0*/  FSETP.GEU.AND P6, PT, R5, R2, PT ;  /* 0x000000020500720b */ /* 0x001fe40003fce000 */
[----:B-1----:R-:W-:-:S11]  /*3fd0*/  FSETP.GT.AND P4, PT, R37, R4, PT ;  /* 0x000000042500720b */ /* 0x002fd60003f84000 */
[----:B------:R-:W-:-:S05]  /*3fe0*/  @P6 SEL R5, R5, R2, P1 ;  /* 0x0000000205056207 */ /* 0x000fca0000800000 */
[----:B------:R0:W-:Y:S01]  /*3ff0*/  @P0 STS [R0.X4], R5 ;  /* 0x0000000500000388 */ /* 0x0001e20000004800 */
[----:B------:R-:W-:-:S03]  /*4000*/  @!P4 SEL R37, R37, R4, P5 ;  /* 0x000000042525c207 */ /* 0x000fc60002800000 */
[----:B------:R-:W-:Y:S01]  /*4010*/  BAR.SYNC.DEFER_BLOCKING 0x0 ;  /* 0x0000000000007b1d */ /* 0x000fe20000010000 */
[----:B0-----:R-:W-:-:S05]  /*4020*/  CS2R R4, SRZ ;  /* 0x0000000000047805 */ /* 0x001fca000001ff00 */
[----:B------:R-:W-:Y:S04]  /*4030*/  LDS R3, [RZ] ;  /* 0x00000000ff037984 */ /* 0x000fe80000000800 */
[----:B------:R-:W-:Y:S06]  /*4040*/  BAR.SYNC.DEFER_BLOCKING 0x0 ;  /* 0x0000000000007b1d */ /* 0x000fec0000010000 */
[----:B------:R-:W-:Y:S04]  /*4050*/  @!P2 STS [R32], R37 ;  /* 0x000000252000a388 */ /* 0x000fe80000000800 */
[----:B------:R-:W-:Y:S06]  /*4060*/  BAR.SYNC.DEFER_BLOCKING 0x0 ;  /* 0x0000000000007b1d */ /* 0x000fec0000010000 */
[----:B------:R-:W0:Y:S04]  /*4070*/  @!P3 LDS R6, [R0.X4] ;  /* 0x000000000006b984 */ /* 0x000e280000004800 */
[----:B0-----:R-:W0:Y:S01]  /*4080*/  SHFL.BFLY PT, R7, R6, 0x4, 0x1f ;  /* 0x0c801f0006077f89 */ /* 0x001e2200000e0000 */
[----:B------:R-:W-:-:S02]  /*4090*/  FSETP.NAN.AND P2, PT, R6, R6, PT ;  /* 0x000000060600720b */ /* 0x000fc40003f48000 */
[----:B0-----:R-:W-:-:S04]  /*40a0*/  FSETP.GT.AND P1, PT, R6, R7, PT ;  /* 0x000000070600720b */ /* 0x001fc80003f24000 */
[----:B------:R-:W-:-:S04]  /*40b0*/  FSEL R7, R6, R7, P1 ;  /* 0x0000000706077208 */ /* 0x000fc80000800000 */
[----:B------:R-:W-:-:S04]  /*40c0*/  FSEL R7, R6, R7, P2 ;  /* 0x0000000706077208 */ /* 0x000fc80001000000 */
[C---:B------:R-:W-:Y:S01]  /*40d0*/  FSETP.NAN.AND P2, PT, R7.reuse, R7, PT ;  /* 0x000000070700720b */ /* 0x040fe20003f48000 */
[----:B------:R-:W0:Y:S02]  /*40e0*/  SHFL.BFLY PT, R2, R7, 0x2, 0x1f ;  /* 0x0c401f0007027f89 */ /* 0x000e2400000e0000 */
[----:B0-----:R-:W-:-:S13]  /*40f0*/  FSETP.GT.AND P1, PT, R7, R2, PT ;  /* 0x000000020700720b */ /* 0x001fda0003f24000 */
[----:B------:R-:W-:-:S04]  /*4100*/  @!P1 FSEL R7, R7, R2, P2 ;  /* 0x0000000207079208 */ /* 0x000fc80001000000 */
[C---:B------:R-:W-:Y:S01]  /*4110*/  FSETP.NAN.AND P2, PT, R7.reuse, R7, PT ;  /* 0x000000070700720b */ /* 0x040fe20003f48000 */
[----:B------:R-:W0:Y:S02]  /*4120*/  SHFL.BFLY PT, R2, R7, 0x1, 0x1f ;  /* 0x0c201f0007027f89 */ /* 0x000e2400000e0000 */
[----:B0-----:R-:W-:-:S13]  /*4130*/  FSETP.GT.AND P1, PT, R7, R2, PT ;  /* 0x000000020700720b */ /* 0x001fda0003f24000 */
[----:B------:R-:W-:Y:S01]  /*4140*/  @!P1 SEL R7, R7, R2, P2 ;  /* 0x0000000207079207 */ /* 0x000fe20001000000 */
[----:B------:R-:W-:Y:S01]  /*4150*/  IMAD.U32 R2, RZ, RZ, UR12 ;  /* 0x0000000cff027e24 */ /* 0x000fe2000f8e00ff */
[----:B------:R-:W-:-:S03]  /*4160*/  PLOP3.LUT P1, PT, PT, PT, UP1, 0x80, 0x0 ;  /* 0x000000000000781c */ /* 0x000fc60003f2f018 */
[----:B------:R0:W-:Y:S04]  /*4170*/  @P0 STS [R0.X4], R7 ;  /* 0x0000000700000388 */ /* 0x0001e80000004800 */
[----:B------:R-:W-:Y:S01]  /*4180*/  BAR.SYNC.DEFER_BLOCKING 0x0 ;  /* 0x0000000000007b1d */ /* 0x000fe20000010000 */
[----:B------:R-:W-:-:S04]  /*4190*/  LOP3.LUT P0, RZ, R0, 0xff, RZ, 0xc0, !PT ;  /* 0x000000ff00ff7812 */ /* 0x000fc8000780c0ff */
[----:B------:R-:W-:Y:S01]  /*41a0*/  ISETP.LT.AND P0, PT, R2, 0x200, !P0 ;  /* 0x000002000200780c */ /* 0x000fe20004701270 */
[----:B------:R-:W-:Y:S01]  /*41b0*/  IMAD R2, R9, 0xc00, R64 ;  /* 0x00000c0009027824 */ /* 0x000fe200078e0240 */
[----:B0-----:R-:W-:-:S03]  /*41c0*/  CS2R R6, SRZ ;  /* 0x0000000000067805 */ /* 0x001fc6000001ff00 */
[----:B------:R-:W-:Y:S01]  /*41d0*/  IMAD.WIDE R8, R2, R49, c[0x0][0x1a8] ;  /* 0x00006a0002087625 */ /* 0x000fe200078e0231 */
[----:B------:R-:W0:Y:S02]  /*41e0*/  LDS R14, [RZ] ;  /* 0x00000000ff0e7984 */ /* 0x000e240000000800 */
[----:B0-----:R-:W-:-:S04]  /*41f0*/  F2FP.BF16.PACK_AB R0, R14, R3 ;  /* 0x000000030e00723e */ /* 0x001fc800000010ff */
[----:B------:R-:W-:Y:S01]  /*4200*/  PRMT R15, R0, 0x7632, R15 ;  /* 0x00007632000f7816 */ /* 0x000fe2000000000f */
[----:B------:R0:W-:Y:S04]  /*4210*/  @P0 STG.E.U16 [R10.64], R0 ;  /* 0x000000000a000986 */ /* 0x0001e8000c10150a */
[----:B------:R1:W-:Y:S04]  /*4220*/  @P0 STG.E.U16 [R12.64], R15 ;  /* 0x0000000f0c000986 */ /* 0x0003e8000c10150a */
[----:B------:R2:W3:Y:S01]  /*4230*/  @!P1 LDG.E.EF.128 R4, [R8.64] ;  /* 0x0000000a08049981 */ /* 0x0004e2000c0e1d00 */
[----:B------:R-:W-:Y:S01]  /*4240*/  FSETP.GE.AND P0, PT, R3, RZ, PT ;  /* 0x000000ff0300720b */ /* 0x000fe20003f06000 */
[----:B------:R-:W-:Y:S01]  /*4250*/  IMAD.U32 R17, RZ, RZ, UR12 ;  /* 0x0000000cff117e24 */ /* 0x000fe2000f8e00ff */
[----:B------:R-:W-:-:S02]  /*4260*/  LOP3.LUT R64, R64, 0x800, RZ, 0xfc, !PT ;  /* 0x0000080040407812 */ /* 0x000fc400078efcff */
[----:B------:R-:W-:Y:S02]  /*4270*/  FSEL R3, R3, RZ, !P0 ;  /* 0x000000ff03037208 */ /* 0x000fe40004000000 */
[----:B------:R-:W-:-:S03]  /*4280*/  FSETP.GTU.AND P0, PT, R14, RZ, PT ;  /* 0x000000ff0e00720b */ /* 0x000fc60003f0c000 */
[----:B------:R-:W-:Y:S01]  /*4290*/  FADD R3, RZ, -R3 ;  /* 0x80000003ff037221 */ /* 0x000fe20000000000 */
[----:B------:R-:W-:Y:S01]  /*42a0*/  FSEL R14, R14, RZ, P0 ;  /* 0x000000ff0e0e7208 */ /* 0x000fe20000000000 */
[----:B--2---:R-:W-:-:S03]  /*42b0*/  IMAD.MOV.U32 R9, RZ, RZ, 0x3e800000 ;  /* 0x3e800000ff097424 */ /* 0x004fc600078e00ff */
[C---:B------:R-:W-:Y:S02]  /*42c0*/  FSETP.NAN.AND P1, PT, R3.reuse, R3, PT ;  /* 0x000000030300720b */ /* 0x040fe40003f28000 */
[----:B------:R-:W-:-:S11]  /*42d0*/  FSETP.GT.AND P0, PT, R3, R14, PT ;  /* 0x0000000e0300720b */ /* 0x000fd60003f04000 */
[----:B------:R-:W-:-:S05]  /*42e0*/  @!P1 FSEL R3, R3, R14, P0 ;  /* 0x0000000e03039208 */ /* 0x000fca0000000000 */
[----:B------:R-:W-:-:S05]  /*42f0*/  FMUL R3, R3, 0.0078740157186985015869 ;  /* 0x3c01020403037820 */ /* 0x000fca0000400000 */
[C---:B------:R-:W-:Y:S02]  /*4300*/  FSETP.GT.AND P0, PT, R3.reuse, 9.9999997473787516356e-06, PT ;  /* 0x3727c5ac0300780b */ /* 0x040fe40003f04000 */
[----:B------:R-:W-:-:S11]  /*4310*/  FSETP.NAN.AND P1, PT, R3, R3, PT ;  /* 0x000000030300720b */ /* 0x000fd60003f28000 */
[----:B------:R-:W-:-:S04]  /*4320*/  @!P0 FSEL R3, R3, 9.9999997473787516356e-06, P1 ;  /* 0x3727c5ac03038808 */ /* 0x000fc80000800000 */
[C---:B------:R-:W-:Y:S02]  /*4330*/  FSETP.GT.AND P0, PT, |R3|.reuse, 8.50705917302346158658e+37, PT ;  /* 0x7e8000000300780b */ /* 0x040fe40003f04200 */
[----:B------:R-:W-:Y:S02]  /*4340*/  FSETP.GEU.AND P1, PT, |R3|, 1.175494350822287508e-38, PT ;  /* 0x008000000300780b */ /* 0x000fe40003f2e200 */
[----:B------:R-:W-:-:S09]  /*4350*/  FSEL R9, R9, 1, P0 ;  /* 0x3f80000009097808 */ /* 0x000fd20000000000 */
[----:B------:R-:W-:Y:S02]  /*4360*/  @P0 FMUL R3, R3, 0.25 ;  /* 0x3e80000003030820 */ /* 0x000fe40000400000 */
[----:B------:R-:W-:Y:S02]  /*4370*/  @!P1 FMUL R9, R9, 16777216 ;  /* 0x4b80000009099820 */ /* 0x000fe40000400000 */
[----:B------:R-:W-:-:S04]  /*4380*/  @!P1 FMUL R3, R3, 16777216 ;  /* 0x4b80000003039820 */ /* 0x000fc80000400000 */
[----:B0-----:R-:W0:Y:S02]  /*4390*/  MUFU.RCP R0, R3 ;  /* 0x0000000300007308 */ /* 0x001e240000001000 */
[----:B0-----:R-:W-:Y:S01]  /*43a0*/  FMUL R0, R0, R9 ;  /* 0x0000000900007220 */ /* 0x001fe20000400000 */
[C---:B---3--:R-:W-:Y:S01]  /*43b0*/  PRMT R8, R4.reuse, 0x7632, R8 ;  /* 0x0000763204087816 */ /* 0x048fe20000000008 */
[----:B------:R-:W-:Y:S02]  /*43c0*/  IMAD.U32 R9, R4, 0x10000, RZ ;  /* 0x0001000004097824 */ /* 0x000fe400078e00ff */
[C---:B------:R-:W-:Y:S01]  /*43d0*/  IMAD.U32 R3, R5.reuse, 0x10000, RZ ;  /* 0x0001000005037824 */ /* 0x040fe200078e00ff */
[----:B------:R-:W-:Y:S01]  /*43e0*/  PRMT R5, R5, 0x7632, R5 ;  /* 0x0000763205057816 */ /* 0x000fe20000000005 */
[----:B------:R-:W-:Y:S01]  /*43f0*/  IMAD.U32 R11, R8, 0x10000, RZ ;  /* 0x00010000080b7824 */ /* 0x000fe200078e00ff */
[C---:B------:R-:W-:Y:S01]  /*4400*/  FMUL R9, R0.reuse, R9 ;  /* 0x0000000900097220 */ /* 0x040fe20000400000 */
[----:B------:R-:W-:Y:S01]  /*4410*/  FMUL R4, R0, R3 ;  /* 0x0000000300047220 */ /* 0x000fe20000400000 */
[----:B------:R-:W-:Y:S01]  /*4420*/  PRMT R3, R6, 0x7632, R3 ;  /* 0x0000763206037816 */ /* 0x000fe20000000003 */
[----:B------:R-:W-:Y:S01]  /*4430*/  FMUL R11, R0, R11 ;  /* 0x0000000b000b7220 */ /* 0x000fe20000400000 */
[----:B------:R-:W-:-:S02]  /*4440*/  IMAD.U32 R5, R5, 0x10000, RZ ;  /* 0x0001000005057824 */ /* 0x000fc400078e00ff */
[----:B------:R-:W0:Y:S02]  /*4450*/  FRND R9, R9 ;  /* 0x0000000900097307 */ /* 0x000e240000201000 */
[----:B------:R-:W-:Y:S01]  /*4460*/  FMUL R8, R0, R5 ;  /* 0x0000000500087220 */ /* 0x000fe20000400000 */
[----:B------:R-:W-:Y:S02]  /*4470*/  IMAD.U32 R5, R3, 0x10000, RZ ;  /* 0x0001000003057824 */ /* 0x000fe400078e00ff */
[----:B------:R-:W-:Y:S02]  /*4480*/  IMAD.U32 R3, R6, 0x10000, RZ ;  /* 0x0001000006037824 */ /* 0x000fe400078e00ff */
[C---:B------:R-:W-:Y:S01]  /*4490*/  FMUL R6, R0.reuse, R5 ;  /* 0x0000000500067220 */ /* 0x040fe20000400000 */
[----:B------:R-:W2:Y:S01]  /*44a0*/  FRND R11, R11 ;  /* 0x0000000b000b7307 */ /* 0x000ea20000201000 */
[----:B------:R-:W-:Y:S01]  /*44b0*/  FMUL R5, R0, R3 ;  /* 0x0000000300057220 */ /* 0x000fe20000400000 */
[C---:B------:R-:W-:Y:S01]  /*44c0*/  IMAD.U32 R3, R7.reuse, 0x10000, RZ ;  /* 0x0001000007037824 */ /* 0x040fe200078e00ff */
[----:B------:R-:W-:-:S03]  /*44d0*/  PRMT R7, R7, 0x7632, R7 ;  /* 0x0000763207077816 */ /* 0x000fc60000000007 */
[----:B------:R-:W-:Y:S02]  /*44e0*/  FMUL R3, R0, R3 ;  /* 0x0000000300037220 */ /* 0x000fe40000400000 */
[----:B------:R-:W3:Y:S01]  /*44f0*/  FRND R4, R4 ;  /* 0x0000000400047307 */ /* 0x000ee20000201000 */
[----:B0-----:R-:W-:Y:S01]  /*4500*/  FSETP.GT.AND P2, PT, R9, -127, PT ;  /* 0xc2fe00000900780b */ /* 0x001fe20003f44000 */
[----:B------:R-:W-:-:S04]  /*4510*/  IMAD.U32 R7, R7, 0x10000, RZ ;  /* 0x0001000007077824 */ /* 0x000fc800078e00ff */
[----:B------:R-:W-:Y:S02]  /*4520*/  FMUL R7, R0, R7 ;  /* 0x0000000700077220 */ /* 0x000fe40000400000 */
[----:B------:R-:W0:Y:S01]  /*4530*/  FRND R8, R8 ;  /* 0x0000000800087307 */ /* 0x000e220000201000 */
[C---:B--2---:R-:W-:Y:S02]  /*4540*/  FSETP.GT.AND P1, PT, R11.reuse, -127, PT ;  /* 0xc2fe00000b00780b */ /* 0x044fe40003f24000 */
[----:B------:R-:W-:-:S05]  /*4550*/  FSETP.NAN.AND P3, PT, R11, R11, PT ;  /* 0x0000000b0b00720b */ /* 0x000fca0003f68000 */
[----:B------:R-:W2:Y:S01]  /*4560*/  FRND R6, R6 ;  /* 0x0000000600067307 */ /* 0x000ea20000201000 */
[----:B---3--:R-:W-:-:S05]  /*4570*/  FSETP.GT.AND P0, PT, R4, -127, PT ;  /* 0xc2fe00000400780b */ /* 0x008fca0003f04000 */
[----:B------:R-:W-:Y:S02]  /*4580*/  @!P1 FSEL R11, R11, -127, P3 ;  /* 0xc2fe00000b0b9808 */ /* 0x000fe40001800000 */
[----:B------:R-:W3:Y:S01]  /*4590*/  FRND R5, R5 ;  /* 0x0000000500057307 */ /* 0x000ee20000201000 */
[C---:B------:R-:W-:Y:S02]  /*45a0*/  FSETP.NAN.AND P3, PT, R9.reuse, R9, PT ;  /* 0x000000090900720b */ /* 0x040fe40003f68000 */
[----:B0-----:R-:W-:Y:S02]  /*45b0*/  FSETP.GT.AND P1, PT, R8, -127, PT ;  /* 0xc2fe00000800780b */ /* 0x001fe40003f24000 */
[----:B------:R-:W-:Y:S02]  /*45c0*/  @!P2 FSEL R9, R9, -127, P3 ;  /* 0xc2fe00000909a808 */ /* 0x000fe40001800000 */
[----:B------:R-:W-:Y:S01]  /*45d0*/  FSETP.NAN.AND P3, PT, R4, R4, PT ;  /* 0x000000040400720b */ /* 0x000fe20003f68000 */
[----:B------:R-:W0:Y:S01]  /*45e0*/  FRND R7, R7 ;  /* 0x0000000700077307 */ /* 0x000e220000201000 */
[----:B--2---:R-:W-:-:S02]  /*45f0*/  FSETP.GT.AND P2, PT, R6, -127, PT ;  /* 0xc2fe00000600780b */ /* 0x004fc40003f44000 */
[----:B------:R-:W-:Y:S02]  /*4600*/  @!P0 FSEL R4, R4, -127, P3 ;  /* 0xc2fe000004048808 */ /* 0x000fe40001800000 */
[C---:B------:R-:W-:Y:S02]  /*4610*/  FSETP.NAN.AND P3, PT, R8.reuse, R8, PT ;  /* 0x000000080800720b */ /* 0x040fe40003f68000 */
[----:B------:R-:W-:Y:S01]  /*4620*/  FSETP.GEU.AND P4, PT, R11, 127, PT ;  /* 0x42fe00000b00780b */ /* 0x000fe20003f8e000 */
[----:B------:R-:W2:Y:S01]  /*4630*/  FRND R3, R3 ;  /* 0x0000000300037307 */ /* 0x000ea20000201000 */
[----:B------:R-:W-:Y:S02]  /*4640*/  @!P1 FSEL R8, R8, -127, P3 ;  /* 0xc2fe000008089808 */ /* 0x000fe40001800000 */
[----:B---3--:R-:W-:Y:S02]  /*4650*/  FSETP.GT.AND P0, PT, R5, -127, PT ;  /* 0xc2fe00000500780b */ /* 0x008fe40003f04000 */
[----:B------:R-:W-:-:S02]  /*4660*/  FSETP.NAN.AND P3, PT, R6, R6, PT ;  /* 0x000000060600720b */ /* 0x000fc40003f68000 */
[----:B------:R-:W-:Y:S01]  /*4670*/  FSETP.NAN.AND P5, PT, R11, R11, PT ;  /* 0x0000000b0b00720b */ /* 0x000fe20003fa8000 */
[----:B------:R-:W3:Y:S01]  /*4680*/  F2I.S16.TRUNC.NTZ R10, R11 ;  /* 0x0000000b000a7305 */ /* 0x000ee2000020e900 */
[----:B------:R-:W-:Y:S02]  /*4690*/  @!P2 FSEL R6, R6, -127, P3 ;  /* 0xc2fe00000606a808 */ /* 0x000fe40001800000 */
[----:B0-----:R-:W-:Y:S02]  /*46a0*/  FSETP.GT.AND P2, PT, R7, -127, PT ;  /* 0xc2fe00000700780b */ /* 0x001fe40003f44000 */
[----:B------:R-:W-:-:S03]  /*46b0*/  FSETP.NAN.AND P3, PT, R5, R5, PT ;  /* 0x000000050500720b */ /* 0x000fc60003f68000 */
[----:B-1----:R-:W0:Y:S01]  /*46c0*/  F2I.S16.TRUNC.NTZ R12, R9 ;  /* 0x00000009000c7305 */ /* 0x002e22000020e900 */
[----:B--2---:R-:W-:Y:S02]  /*46d0*/  FSETP.GT.AND P1, PT, R3, -127, PT ;  /* 0xc2fe00000300780b */ /* 0x004fe40003f24000 */
[----:B------:R-:W-:Y:S02]  /*46e0*/  @!P0 FSEL R5, R5, -127, P3 ;  /* 0xc2fe000005058808 */ /* 0x000fe40001800000 */
[----:B------:R-:W-:Y:S02]  /*46f0*/  FSETP.NAN.AND P3, PT, R7, R7, PT ;  /* 0x000000070700720b */ /* 0x000fe40003f68000 */
[----:B------:R-:W-:Y:S01]  /*4700*/  FSETP.GEU.AND P0, PT, R9, 127, PT ;  /* 0x42fe00000900780b */ /* 0x000fe20003f0e000 */
[----:B------:R-:W1:Y:S01]  /*4710*/  F2I.S16.TRUNC.NTZ R14, R4 ;  /* 0x00000004000e7305 */ /* 0x000e62000020e900 */
[----:B------:R-:W-:Y:S02]  /*4720*/  FSETP.NAN.AND P6, PT, R3, R3, PT ;  /* 0x000000030300720b */ /* 0x000fe40003fc8000 */
[----:B------:R-:W-:-:S02]  /*4730*/  @!P2 FSEL R7, R7, -127, P3 ;  /* 0xc2fe00000707a808 */ /* 0x000fc40001800000 */
[----:B------:R-:W-:Y:S02]  /*4740*/  FSETP.GEU.AND P2, PT, R4, 127, PT ;  /* 0x42fe00000400780b */ /* 0x000fe40003f4e000 */
[----:B---3--:R-:W-:Y:S01]  /*4750*/  LOP3.LUT R10, R10, 0xffff, RZ, 0xc0, !PT ;  /* 0x0000ffff0a0a7812 */ /* 0x008fe200078ec0ff */
[----:B------:R2:W3:Y:S01]  /*4760*/  F2I.S16.TRUNC.NTZ R13, R8 ;  /* 0x00000008000d7305 */ /* 0x0004e2000020e900 */
[----:B------:R-:W-:Y:S02]  /*4770*/  @!P1 FSEL R3, R3, -127, P6 ;  /* 0xc2fe000003039808 */ /* 0x000fe40003000000 */
[----:B------:R-:W-:Y:S02]  /*4780*/  FSETP.NAN.AND P1, PT, R9, R9, PT ;  /* 0x000000090900720b */ /* 0x000fe40003f28000 */
[----:B0-----:R-:W-:Y:S02]  /*4790*/  LOP3.LUT R9, R12, 0xffff, RZ, 0xc0, !PT ;  /* 0x0000ffff0c097812 */ /* 0x001fe400078ec0ff */
[----:B------:R-:W-:Y:S01]  /*47a0*/  @P4 SEL R10, R10, 0x7f, P5 ;  /* 0x0000007f0a0a4807 */ /* 0x000fe20002800000 */
[----:B------:R-:W0:Y:S01]  /*47b0*/  F2I.S16.TRUNC.NTZ R15, R6 ;  /* 0x00000006000f7305 */ /* 0x000e22000020e900 */
[----:B------:R-:W-:-:S02]  /*47c0*/  FSETP.NAN.AND P3, PT, R4, R4, PT ;  /* 0x000000040400720b */ /* 0x000fc40003f68000 */
[----:B------:R-:W-:Y:S02]  /*47d0*/  FSETP.GEU.AND P4, PT, R8, 127, PT ;  /* 0x42fe00000800780b */ /* 0x000fe40003f8e000 */
[----:B------:R-:W-:Y:S02]  /*47e0*/  @P0 SEL R9, R9, 0x7f, P1 ;  /* 0x0000007f09090807 */ /* 0x000fe40000800000 */
[----:B-1----:R-:W-:Y:S01]  /*47f0*/  LOP3.LUT R14, R14, 0xffff, RZ, 0xc0, !PT ;  /* 0x0000ffff0e0e7812 */ /* 0x002fe200078ec0ff */
[----:B------:R-:W1:Y:S01]  /*4800*/  F2I.S16.TRUNC.NTZ R16, R5 ;  /* 0x0000000500107305 */ /* 0x000e62000020e900 */
[----:B------:R-:W-:Y:S02]  /*4810*/  FSETP.GEU.AND P0, PT, R6, 127, PT ;  /* 0x42fe00000600780b */ /* 0x000fe40003f0e000 */
[----:B------:R-:W-:Y:S02]  /*4820*/  FSETP.GEU.AND P1, PT, R5, 127, PT ;  /* 0x42fe00000500780b */ /* 0x000fe40003f2e000 */
[----:B------:R-:W-:-:S02]  /*4830*/  @P2 SEL R14, R14, 0x7f, P3 ;  /* 0x0000007f0e0e2807 */ /* 0x000fc40001800000 */
[----:B------:R-:W-:Y:S01]  /*4840*/  FSETP.GEU.AND P2, PT, R3, 127, PT ;  /* 0x42fe00000300780b */ /* 0x000fe20003f4e000 */
[----:B------:R-:W4:Y:S01]  /*4850*/  F2I.S16.TRUNC.NTZ R11, R3 ;  /* 0x00000003000b7305 */ /* 0x000f22000020e900 */
[----:B------:R-:W-:Y:S02]  /*4860*/  FSETP.GEU.AND P3, PT, R7, 127, PT ;  /* 0x42fe00000700780b */ /* 0x000fe40003f6e000 */
[----:B------:R-:W-:Y:S01]  /*4870*/  FSETP.NAN.AND P5, PT, R8, R8, PT ;  /* 0x000000080800720b */ /* 0x000fe20003fa8000 */
[----:B--2---:R-:W-:Y:S01]  /*4880*/  IMAD R8, R17, 0xc00, R64 ;  /* 0x00000c0011087824 */ /* 0x004fe200078e0240 */
[----:B---3--:R-:W-:Y:S02]  /*4890*/  LOP3.LUT R13, R13, 0xffff, RZ, 0xc0, !PT ;  /* 0x0000ffff0d0d7812 */ /* 0x008fe400078ec0ff */
[----:B------:R-:W-:Y:S01]  /*48a0*/  FSETP.NAN.AND P6, PT, R6, R6, PT ;  /* 0x000000060600720b */ /* 0x000fe20003fc8000 */
[----:B------:R-:W2:Y:S01]  /*48b0*/  F2I.S16.TRUNC.NTZ R4, R7 ;  /* 0x0000000700047305 */ /* 0x000ea2000020e900 */
[----:B0-----:R-:W-:-:S02]  /*48c0*/  LOP3.LUT R15, R15, 0xffff, RZ, 0xc0, !PT ;  /* 0x0000ffff0f0f7812 */ /* 0x001fc400078ec0ff */
[----:B------:R-:W-:Y:S02]  /*48d0*/  @P4 SEL R13, R13, 0x7f, P5 ;  /* 0x0000007f0d0d4807 */ /* 0x000fe40002800000 */
[----:B------:R-:W-:Y:S02]  /*48e0*/  FSETP.NAN.AND P4, PT, R5, R5, PT ;  /* 0x000000050500720b */ /* 0x000fe40003f88000 */
[----:B-1----:R-:W-:Y:S02]  /*48f0*/  LOP3.LUT R16, R16, 0xffff, RZ, 0xc0, !PT ;  /* 0x0000ffff10107812 */ /* 0x002fe400078ec0ff */
[----:B------:R-:W-:Y:S02]  /*4900*/  FSETP.NAN.AND P5, PT, R3, R3, PT ;  /* 0x000000030300720b */ /* 0x000fe40003fa8000 */
[----:B------:R-:W-:Y:S02]  /*4910*/  @P0 SEL R15, R15, 0x7f, P6 ;  /* 0x0000007f0f0f0807 */ /* 0x000fe40003000000 */
[----:B----4-:R-:W-:-:S02]  /*4920*/  LOP3.LUT R11, R11, 0xffff, RZ, 0xc0, !PT ;  /* 0x0000ffff0b0b7812 */ /* 0x010fc400078ec0ff */
[----:B------:R-:W-:Y:S02]  /*4930*/  FSETP.NAN.AND P6, PT, R7, R7, PT ;  /* 0x000000070700720b */ /* 0x000fe40003fc8000 */
[----:B--2---:R-:W-:Y:S01]  /*4940*/  LOP3.LUT R4, R4, 0xffff, RZ, 0xc0, !PT ;  /* 0x0000ffff04047812 */ /* 0x004fe200078ec0ff */
[----:B------:R-:W-:Y:S01]  /*4950*/  CS2R R6, SRZ ;  /* 0x0000000000067805 */ /* 0x000fe2000001ff00 */
[----:B------:R-:W-:Y:S02]  /*4960*/  @P1 SEL R16, R16, 0x7f, P4 ;  /* 0x0000007f10101807 */ /* 0x000fe40002000000 */
[----:B------:R-:W-:Y:S02]  /*4970*/  ISETP.LT.U32.AND P0, PT, R64, 0xc00, PT ;  /* 0x00000c004000780c */ /* 0x000fe40003f01070 */
[----:B------:R-:W-:Y:S02]  /*4980*/  PLOP3.LUT P1, PT, PT, PT, UP1, 0x40, 0x0 ;  /* 0x000000000000781c */ /* 0x000fe40003f2e818 */
[----:B------:R-:W-:-:S02]  /*4990*/  @P2 SEL R11, R11, 0x7f, P5 ;  /* 0x0000007f0b0b2807 */ /* 0x000fc40002800000 */
[----:B------:R-:W-:Y:S02]  /*49a0*/  @P3 SEL R4, R4, 0x7f, P6 ;  /* 0x0000007f04043807 */ /* 0x000fe40003000000 */
[----:B------:R-:W-:Y:S02]  /*49b0*/  PRMT R10, R9, 0x3340, R10 ;  /* 0x00003340090a7816 */ /* 0x000fe4000000000a */
[----:B------:R-:W-:Y:S02]  /*49c0*/  PRMT R13, R14, 0x3340, R13 ;  /* 0x000033400e0d7816 */ /* 0x000fe4000000000d */
[----:B------:R-:W-:Y:S02]  /*49d0*/  PLOP3.LUT P2, PT, PT, PT, UP1, 0x80, 0x0 ;  /* 0x000000000000781c */ /* 0x000fe40003f4f018 */
[----:B------:R-:W-:Y:S02]  /*49e0*/  PLOP3.LUT P2, PT, PT, PT, UP1, 0x80, 0x0 ;  /* 0x000000000000781c */ /* 0x000fe40003f4f018 */
[----:B------:R-:W-:-:S02]  /*49f0*/  ISETP.LT.U32.AND.EX P0, PT, RZ, RZ, P1, P0 ;  /* 0x000000ffff00720c */ /* 0x000fc40000f01100 */
[----:B------:R-:W-:Y:S02]  /*4a00*/  PRMT R15, R16, 0x3340, R15 ;  /* 0x00003340100f7816 */ /* 0x000fe4000000000f */
[----:B------:R-:W-:Y:S02]  /*4a10*/  PRMT R4, R11, 0x3340, R4 ;  /* 0x000033400b047816 */ /* 0x000fe40000000004 */
[----:B------:R-:W-:Y:S02]  /*4a20*/  PRMT R16, R10, 0x5410, R13 ;  /* 0x000054100a107816 */ /* 0x000fe4000000000d */
[C---:B------:R-:W-:Y:S02]  /*4a30*/  IADD3 R10, P1, R2.reuse, c[0x0][0x1c0], RZ ;  /* 0x00007000020a7a10 */ /* 0x040fe40007f3e0ff */
[----:B------:R-:W-:Y:S02]  /*4a40*/  PRMT R17, R15, 0x5410, R4 ;  /* 0x000054100f117816 */ /* 0x000fe40000000004 */
[----:B------:R-:W-:Y:S01]  /*4a50*/  CS2R R4, SRZ ;  /* 0x0000000000047805 */ /* 0x000fe2000001ff00 */
[----:B------:R-:W-:Y:S01]  /*4a60*/  LEA.HI.X.SX32 R11, R2, c[0x0][0x1c4], 0x1, P1 ;  /* 0x00007100020b7a11 */ /* 0x000fe200008f0eff */
[----:B------:R-:W-:-:S04]  /*4a70*/  IMAD.WIDE R2, R8, R49, c[0x0][0x1a8] ;  /* 0x00006a0008027625 */ /* 0x000fc800078e0231 */
[----:B------:R0:W-:Y:S04]  /*4a80*/  @!P2 STG.E.64 [R10.64], R16 ;  /* 0x000000100a00a986 */ /* 0x0001e8000c101b0a */
[----:B------:R-:W2:Y:S02]  /*4a90*/  @P0 LDG.E.EF.128 R4, [R2.64] ;  /* 0x0000000a02040981 */ /* 0x000ea4000c0e1d00 */
[C---:B--2---:R-:W-:Y:S01]  /*4aa0*/  IMAD.U32 R9, R4.reuse, 0x10000, RZ ;  /* 0x0001000004097824 */ /* 0x044fe200078e00ff */
[----:B------:R-:W-:Y:S01]  /*4ab0*/  PRMT R4, R4, 0x7632, R4 ;  /* 0x0000763204047816 */ /* 0x000fe20000000004 */
[C---:B------:R-:W-:Y:S01]  /*4ac0*/  IMAD.U32 R13, R6.reuse, 0x10000, RZ ;  /* 0x00010000060d7824 */ /* 0x040fe200078e00ff */
[----:B------:R-:W-:Y:S01]  /*4ad0*/  PRMT R6, R6, 0x7632, R6 ;  /* 0x0000763206067816 */ /* 0x000fe20000000006 */
[C---:B------:R-:W-:Y:S01]  /*4ae0*/  FMUL R12, R0.reuse, R9 ;  /* 0x00000009000c7220 */ /* 0x040fe20000400000 */
[C---:B------:R-:W-:Y:S01]  /*4af0*/  IMAD.U32 R9, R5.reuse, 0x10000, RZ ;  /* 0x0001000005097824 */ /* 0x040fe200078e00ff */
[----:B------:R-:W-:Y:S01]  /*4b00*/  FMUL R13, R0, R13 ;  /* 0x0000000d000d7220 */ /* 0x000fe20000400000 */
[----:B------:R-:W-:Y:S01]  /*4b10*/  IMAD.U32 R3, R4, 0x10000, RZ ;  /* 0x0001000004037824 */ /* 0x000fe200078e00ff */
[----:B------:R-:W-:Y:S01]  /*4b20*/  PRMT R5, R5, 0x7632, R5 ;  /* 0x0000763205057816 */ /* 0x000fe20000000005 */
[C---:B------:R-:W-:Y:S01]  /*4b30*/  FMUL R14, R0.reuse, R9 ;  /* 0x00000009000e7220 */ /* 0x040fe20000400000 */
[----:B------:R-:W1:Y:S01]  /*4b40*/  FRND R12, R12 ;  /* 0x0000000c000c7307 */ /* 0x000e620000201000 */
[----:B------:R-:W-:Y:S01]  /*4b50*/  FMUL R2, R0, R3 ;  /* 0x0000000300027220 */ /* 0x000fe20000400000 */
[C---:B------:R-:W-:Y:S01]  /*4b60*/  IMAD.U32 R9, R7.reuse, 0x10000, RZ ;  /* 0x0001000007097824 */ /* 0x040fe200078e00ff */
[----:B------:R-:W-:Y:S01]  /*4b70*/  PRMT R7, R7, 0x7632, R7 ;  /* 0x0000763207077816 */ /* 0x000fe20000000007 */
[----:B------:R-:W-:-:S02]  /*4b80*/  IMAD.U32 R5, R5, 0x10000, RZ ;  /* 0x0001000005057824 */ /* 0x000fc400078e00ff */
[----:B------:R-:W-:Y:S01]  /*4b90*/  FMUL R9, R0, R9 ;  /* 0x0000000900097220 */ /* 0x000fe20000400000 */
[----:B------:R-:W-:Y:S01]  /*4ba0*/  IMAD.U32 R3, R6, 0x10000, RZ ;  /* 0x0001000006037824 */ /* 0x000fe200078e00ff */
[----:B------:R-:W2:Y:S01]  /*4bb0*/  FRND R14, R14 ;  /* 0x0000000e000e7307 */ /* 0x000ea20000201000 */
[C---:B------:R-:W-:Y:S01]  /*4bc0*/  FMUL R5, R0.reuse, R5 ;  /* 0x0000000500057220 */ /* 0x040fe20000400000 */
[----:B------:R-:W-:Y:S01]  /*4bd0*/  IMAD.U32 R7, R7, 0x10000, RZ ;  /* 0x0001000007077824 */ /* 0x000fe200078e00ff */
[----:B------:R-:W-:-:S03]  /*4be0*/  FMUL R3, R0, R3 ;  /* 0x0000000300037220 */ /* 0x000fc60000400000 */
[----:B------:R-:W-:Y:S02]  /*4bf0*/  FMUL R7, R0, R7 ;  /* 0x0000000700077220 */ /* 0x000fe40000400000 */
[----:B------:R-:W3:Y:S01]  /*4c00*/  FRND R13, R13 ;  /* 0x0000000d000d7307 */ /* 0x000ee20000201000 */
[C---:B-1----:R-:W-:Y:S02]  /*4c10*/  FSETP.GT.AND P2, PT, R12.reuse, -127, PT ;  /* 0xc2fe00000c00780b */ /* 0x042fe40003f44000 */
[----:B------:R-:W-:-:S05]  /*4c20*/  FSETP.NAN.AND P4, PT, R12, R12, PT ;  /* 0x0000000c0c00720b */ /* 0x000fca0003f88000 */
[----:B------:R-:W1:Y:S01]  /*4c30*/  FRND R2, R2 ;  /* 0x0000000200027307 */ /* 0x000e620000201000 */
[----:B--2---:R-:W-:-:S05]  /*4c40*/  FSETP.GT.AND P3, PT, R14, -127, PT ;  /* 0xc2fe00000e00780b */ /* 0x004fca0003f64000 */
[----:B------:R-:W-:Y:S02]  /*4c50*/  @!P2 FSEL R12, R12, -127, P4 ;  /* 0xc2fe00000c0ca808 */ /* 0x000fe40002000000 */
[----:B------:R-:W2:Y:S01]  /*4c60*/  FRND R9, R9 ;  /* 0x0000000900097307 */ /* 0x000ea20000201000 */
[----:B---3--:R-:W-:Y:S02]  /*4c70*/  FSETP.GT.AND P1, PT, R13, -127, PT ;  /* 0xc2fe00000d00780b */ /* 0x008fe40003f24000 */
[----:B------:R-:W-:-:S04]  /*4c80*/  FSETP.NAN.AND P4, PT, R14, R14, PT ;  /* 0x0000000e0e00720b */ /* 0x000fc80003f88000 */
[----:B------:R-:W-:Y:S01]  /*4c90*/  @!P3 FSEL R14, R14, -127, P4 ;  /* 0xc2fe00000e0eb808 */ /* 0x000fe20002000000 */
[----:B------:R-:W3:Y:S01]  /*4ca0*/  FRND R5, R5 ;  /* 0x0000000500057307 */ /* 0x000ee20000201000 */
[----:B-1----:R-:W-:Y:S02]  /*4cb0*/  FSETP.GT.AND P2, PT, R2, -127, PT ;  /* 0xc2fe00000200780b */ /* 0x002fe40003f44000 */
[----:B------:R-:W-:-:S04]  /*4cc0*/  FSETP.NAN.AND P4, PT, R13, R13, PT ;  /* 0x0000000d0d00720b */ /* 0x000fc80003f88000 */
[----:B------:R-:W-:Y:S01]  /*4cd0*/  @!P1 FSEL R13, R13, -127, P4 ;  /* 0xc2fe00000d0d9808 */ /* 0x000fe20002000000 */
[----:B------:R-:W1:Y:S01]  /*4ce0*/  FRND R3, R3 ;  /* 0x0000000300037307 */ /* 0x000e620000201000 */
[----:B------:R-:W-:Y:S02]  /*4cf0*/  FSETP.NAN.AND P1, PT, R2, R2, PT ;  /* 0x000000020200720b */ /* 0x000fe40003f28000 */
[----:B--2---:R-:W-:-:S03]  /*4d00*/  FSETP.GT.AND P3, PT, R9, -127, PT ;  /* 0xc2fe00000900780b */ /* 0x004fc60003f64000 */
[----:B------:R-:W-:Y:S02]  /*4d10*/  @!P2 FSEL R2, R2, -127, P1 ;  /* 0xc2fe00000202a808 */ /* 0x000fe40000800000 */
[----:B------:R-:W2:Y:S01]  /*4d20*/  FRND R7, R7 ;  /* 0x0000000700077307 */ /* 0x000ea20000201000 */
[----:B---3--:R-:W-:Y:S02]  /*4d30*/  FSETP.GT.AND P1, PT, R5, -127, PT ;  /* 0xc2fe00000500780b */ /* 0x008fe40003f24000 */
[----:B------:R-:W-:Y:S02]  /*4d40*/  FSETP.NAN.AND P2, PT, R9, R9, PT ;  /* 0x000000090900720b */ /* 0x000fe40003f48000 */
[----:B------:R-:W-:-:S03]  /*4d50*/  FSETP.NAN.AND P5, PT, R5, R5, PT ;  /* 0x000000050500720b */ /* 0x000fc60003fa8000 */
[----:B------:R-:W3:Y:S01]  /*4d60*/  F2I.S16.TRUNC.NTZ R0, R2 ;  /* 0x0000000200007305 */ /* 0x000ee2000020e900 */
[----:B------:R-:W-:Y:S02]  /*4d70*/  @!P3 FSEL R9, R9, -127, P2 ;  /* 0xc2fe00000909b808 */ /* 0x000fe40001000000 */
[----:B-1----:R-:W-:Y:S02]  /*4d80*/  FSETP.GT.AND P4, PT, R3, -127, PT ;  /* 0xc2fe00000300780b */ /* 0x002fe40003f84000 */
[----:B------:R-:W-:Y:S02]  /*4d90*/  FSETP.GEU.AND P2, PT, R2, 127, PT ;  /* 0x42fe00000200780b */ /* 0x000fe40003f4e000 */
[----:B------:R-:W-:Y:S01]  /*4da0*/  @!P1 FSEL R5, R5, -127, P5 ;  /* 0xc2fe000005059808 */ /* 0x000fe20002800000 */
[----:B------:R-:W0:Y:S01]  /*4db0*/  F2I.S16.TRUNC.NTZ R4, R12 ;  /* 0x0000000c00047305 */ /* 0x000e22000020e900 */
[----:B--2---:R-:W-:Y:S02]  /*4dc0*/  FSETP.GT.AND P1, PT, R7, -127, PT ;  /* 0xc2fe00000700780b */ /* 0x004fe40003f24000 */
[----:B------:R-:W-:-:S02]  /*4dd0*/  FSETP.GEU.AND P5, PT, R12, 127, PT ;  /* 0x42fe00000c00780b */ /* 0x000fc40003fae000 */
[----:B------:R-:W-:Y:S02]  /*4de0*/  FSETP.NAN.AND P3, PT, R2, R2, PT ;  /* 0x000000020200720b */ /* 0x000fe40003f68000 */
[C---:B------:R-:W-:Y:S01]  /*4df0*/  FSETP.NAN.AND P6, PT, R3.reuse, R3, PT ;  /* 0x000000030300720b */ /* 0x040fe20003fc8000 */
[----:B------:R-:W1:Y:S01]  /*4e00*/  F2I.S16.TRUNC.NTZ R6, R14 ;  /* 0x0000000e00067305 */ /* 0x000e62000020e900 */
[----:B---3--:R-:W-:Y:S02]  /*4e10*/  LOP3.LUT R0, R0, 0xffff, RZ, 0xc0, !PT ;  /* 0x0000ffff00007812 */ /* 0x008fe400078ec0ff */
[----:B------:R-:W-:Y:S02]  /*4e20*/  @!P4 FSEL R3, R3, -127, P6 ;  /* 0xc2fe00000303c808 */ /* 0x000fe40003000000 */
[----:B------:R-:W-:Y:S02]  /*4e30*/  @P2 SEL R0, R0, 0x7f, P3 ;  /* 0x0000007f00002807 */ /* 0x000fe40001800000 */
[----:B------:R-:W-:Y:S01]  /*4e40*/  FSETP.NAN.AND P3, PT, R7, R7, PT ;  /* 0x000000070700720b */ /* 0x000fe20003f68000 */
[----:B------:R1:W2:Y:S01]  /*4e50*/  F2I.S16.TRUNC.NTZ R2, R5 ;  /* 0x0000000500027305 */ /* 0x0002a2000020e900 */
[----:B------:R-:W-:-:S02]  /*4e60*/  FSETP.NAN.AND P6, PT, R12, R12, PT ;  /* 0x0000000c0c00720b */ /* 0x000fc40003fc8000 */
[----:B------:R-:W-:Y:S02]  /*4e70*/  FSETP.GEU.AND P2, PT, R14, 127, PT ;  /* 0x42fe00000e00780b */ /* 0x000fe40003f4e000 */
[----:B0-----:R-:W-:Y:S02]  /*4e80*/  LOP3.LUT R11, R4, 0xffff, RZ, 0xc0, !PT ;  /* 0x0000ffff040b7812 */ /* 0x001fe400078ec0ff */
[----:B------:R-:W-:Y:S01]  /*4e90*/  FSETP.GEU.AND P4, PT, R5, 127, PT ;  /* 0x42fe00000500780b */ /* 0x000fe20003f8e000 */
[----:B------:R-:W0:Y:S01]  /*4ea0*/  F2I.S16.TRUNC.NTZ R4, R3 ;  /* 0x0000000300047305 */ /* 0x000e22000020e900 */
[----:B------:R-:W-:Y:S02]  /*4eb0*/  @!P1 FSEL R7, R7, -127, P3 ;  /* 0xc2fe000007079808 */ /* 0x000fe40001800000 */
[----:B------:R-:W-:Y:S02]  /*4ec0*/  @P5 SEL R11, R11, 0x7f, P6 ;  /* 0x0000007f0b0b5807 */ /* 0x000fe40003000000 */
[----:B------:R-:W-:-:S02]  /*4ed0*/  FSETP.NAN.AND P5, PT, R5, R5, PT ;  /* 0x000000050500720b */ /* 0x000fc40003fa8000 */
[----:B-1----:R-:W-:Y:S01]  /*4ee0*/  LOP3.LUT R5, R6, 0xffff, RZ, 0xc0, !PT ;  /* 0x0000ffff06057812 */ /* 0x002fe200078ec0ff */
[----:B------:R-:W1:Y:S01]  /*4ef0*/  F2I.S16.TRUNC.NTZ R10, R13 ;  /* 0x0000000d000a7305 */ /* 0x000e62000020e900 */
[----:B------:R-:W-:Y:S02]  /*4f00*/  FSETP.NAN.AND P6, PT, R14, R14, PT ;  /* 0x0000000e0e00720b */ /* 0x000fe40003fc8000 */
[----:B------:R-:W-:Y:S02]  /*4f10*/  FSETP.GEU.AND P3, PT, R3, 127, PT ;  /* 0x42fe00000300780b */ /* 0x000fe40003f6e000 */
[----:B--2---:R-:W-:Y:S02]  /*4f20*/  LOP3.LUT R2, R2, 0xffff, RZ, 0xc0, !PT ;  /* 0x0000ffff02027812 */ /* 0x004fe400078ec0ff */
[----:B------:R-:W-:Y:S01]  /*4f30*/  @P2 SEL R5, R5, 0x7f, P6 ;  /* 0x0000007f05052807 */ /* 0x000fe20003000000 */
[----:B------:R-:W2:Y:S01]  /*4f40*/  F2I.S16.TRUNC.NTZ R15, R9 ;  /* 0x00000009000f7305 */ /* 0x000ea2000020e900 */
[----:B------:R-:W-:-:S02]  /*4f50*/  @P4 SEL R2, R2, 0x7f, P5 ;  /* 0x0000007f02024807 */ /* 0x000fc40002800000 */
[----:B------:R-:W-:Y:S02]  /*4f60*/  FSETP.GEU.AND P2, PT, R13, 127, PT ;  /* 0x42fe00000d00780b */ /* 0x000fe40003f4e000 */
[----:B------:R-:W-:Y:S02]  /*4f70*/  FSETP.GEU.AND P6, PT, R9, 127, PT ;  /* 0x42fe00000900780b */ /* 0x000fe40003fce000 */
[----:B------:R-:W-:Y:S01]  /*4f80*/  FSETP.GEU.AND P4, PT, R7, 127, PT ;  /* 0x42fe00000700780b */ /* 0x000fe20003f8e000 */
[----:B------:R-:W3:Y:S01]  /*4f90*/  F2I.S16.TRUNC.NTZ R6, R7 ;  /* 0x0000000700067305 */ /* 0x000ee2000020e900 */
[----:B------:R-:W-:Y:S02]  /*4fa0*/  FSETP.NAN.AND P1, PT, R3, R3, PT ;  /* 0x000000030300720b */ /* 0x000fe40003f28000 */
[----:B0-----:R-:W-:Y:S02]  /*4fb0*/  LOP3.LUT R4, R4, 0xffff, RZ, 0xc0, !PT ;  /* 0x0000ffff04047812 */ /* 0x001fe400078ec0ff */
[----:B------:R-:W-:-:S02]  /*4fc0*/  FSETP.NAN.AND P5, PT, R13, R13, PT ;  /* 0x0000000d0d00720b */ /* 0x000fc40003fa8000 */
[----:B------:R-:W-:Y:S02]  /*4fd0*/  @P3 SEL R4, R4, 0x7f, P1 ;  /* 0x0000007f04043807 */ /* 0x000fe40000800000 */
[----:B------:R-:W-:Y:S02]  /*4fe0*/  FSETP.NAN.AND P1, PT, R9, R9, PT ;  /* 0x000000090900720b */ /* 0x000fe40003f28000 */
[----:B------:R-:W-:Y:S02]  /*4ff0*/  FSETP.NAN.AND P3, PT, R7, R7, PT ;  /* 0x000000070700720b */ /* 0x000fe40003f68000 */
[----:B-1----:R-:W-:Y:S02]  /*5000*/  LOP3.LUT R3, R10, 0xffff, RZ, 0xc0, !PT ;  /* 0x0000ffff0a037812 */ /* 0x002fe400078ec0ff */
[----:B--2---:R-:W-:Y:S02]  /*5010*/  LOP3.LUT R15, R15, 0xffff, RZ, 0xc0, !PT ;  /* 0x0000ffff0f0f7812 */ /* 0x004fe400078ec0ff */
[----:B---3--:R-:W-:-:S02]  /*5020*/  LOP3.LUT R6, R6, 0xffff, RZ, 0xc0, !PT ;  /* 0x0000ffff06067812 */ /* 0x008fc400078ec0ff */
[----:B------:R-:W-:Y:S02]  /*5030*/  @P2 SEL R3, R3, 0x7f, P5 ;  /* 0x0000007f03032807 */ /* 0x000fe40002800000 */
[----:B------:R-:W-:Y:S02]  /*5040*/  @P6 SEL R15, R15, 0x7f, P1 ;  /* 0x0000007f0f0f6807 */ /* 0x000fe40000800000 */
[----:B------:R-:W-:Y:S02]  /*5050*/  @P4 SEL R6, R6, 0x7f, P3 ;  /* 0x0000007f06064807 */ /* 0x000fe40001800000 */
[----:B------:R-:W-:Y:S02]  /*5060*/  PRMT R0, R11, 0x3340, R0 ;  /* 0x000033400b007816 */ /* 0x000fe40000000000 */
[----:B------:R-:W-:Y:S02]  /*5070*/  PRMT R5, R5, 0x3340, R2 ;  /* 0x0000334005057816 */ /* 0x000fe40000000002 */
[----:B------:R-:W-:-:S02]  /*5080*/  PRMT R7, R3, 0x3340, R4 ;  /* 0x0000334003077816 */ /* 0x000fc40000000004 */
[----:B------:R-:W-:Y:S02]  /*5090*/  IADD3 R2, P1, R8, c[0x0][0x1c0], RZ ;  /* 0x0000700008027a10 */ /* 0x000fe40007f3e0ff */
[----:B------:R-:W-:Y:S02]  /*50a0*/  PRMT R6, R15, 0x3340, R6 ;  /* 0x000033400f067816 */ /* 0x000fe40000000006 */
[----:B------:R-:W-:Y:S02]  /*50b0*/  PRMT R4, R0, 0x5410, R5 ;  /* 0x0000541000047816 */ /* 0x000fe40000000005 */
[----:B------:R-:W-:Y:S02]  /*50c0*/  LEA.HI.X.SX32 R3, R8, c[0x0][0x1c4], 0x1, P1 ;  /* 0x0000710008037a11 */ /* 0x000fe400008f0eff */
[----:B------:R-:W-:Y:S01]  /*50d0*/  PRMT R5, R7, 0x5410, R6 ;  /* 0x0000541007057816 */ /* 0x000fe20000000006 */
[----:B------:R-:W-:Y:S06]  /*50e0*/  @!P0 EXIT ;  /* 0x000000000000894d */ /* 0x000fec0003800000 */
[----:B------:R-:W-:Y:S01]  /*50f0*/  STG.E.64 [R2.64], R4 ;  /* 0x0000000402007986 */ /* 0x000fe2000c101b0a */
[----:B------:R-:W-:Y:S05]  /*5100*/  EXIT ;  /* 0x000000000000794d */ /* 0x000fea0003800000 */
.L_x_4:
[----:B------:R-:W-:-:S00]  /*5110*/  BRA `(.L_x_4) ;  /* 0xfffffff000007947 */ /* 0x000fc0000383ffff */
[----:B------:R-:W-:-:S00]  /*5120*/  NOP ;  /* 0x0000000000007918 */ /* 0x000fc00000000000 */
        /* <DEDUP_REMOVED lines=13> */
.L_x_5:


//--------------------- .nv.global.init           --------------------------
	.section	.nv.global.init,"aw",@progbits
.nv.global.init:
	.type		_$_str,@object
	.size		_$_str,(.L_0 - _$_str)
_$_str:
        /*0000*/ 	.byte	0x5f, 0x5f, 0x43, 0x55, 0x44, 0x41, 0x5f, 0x46, 0x54, 0x5a, 0x00
.L_0:


//--------------------- .nv.shared.triton_red_fused__to_copy_add_amax_amin_clamp_mul_native_layer_norm_reciprocal_12 --------------------------
	.section	.nv.shared.triton_red_fused__to_copy_add_amax_amin_clamp_mul_native_layer_norm_reciprocal_12,"aw",@nobits
	.sectionflags	@""
	.align	16
